	.target	sm_90a

	.elftype	@"ET_EXEC"


//--------------------- .note.nv.tkinfo           --------------------------
	.section	.note.nv.tkinfo,"",@"SHT_NOTE"
	.sectionflags	@"SHF_NOTE_NV_TKINFO"
	.tkinfo
        /*0018*/ 	.word	0x00000002
        /*0030*/ 	.string	""
        /*0030*/ 	.string	"ptxas"
        /*0030*/ 	.string	"Cuda compilation tools, release 13.0, V13.0.88"
        /*0030*/ 	.string	"Build cuda_13.0.r13.0/compiler.36424714_0"
        /*0030*/ 	.string	"-arch sm_90a -m 64 "



//--------------------- .note.nv.cuinfo           --------------------------
	.section	.note.nv.cuinfo,"",@"SHT_NOTE"
	.sectionflags	@"SHF_NOTE_NV_CUINFO"
        /*0018*/ 	.short	0x0002
        /*001a*/ 	.short	0x005a
        /*001c*/ 	.short	0x0082
	.zero		2


//--------------------- .nv.info                  --------------------------
	.section	.nv.info,"",@"SHT_CUDA_INFO"
	.align	4


	//----- nvinfo : EIATTR_REGCOUNT
	.align		4
        /*0000*/ 	.byte	0x04, 0x2f
        /*0002*/ 	.short	(.L_12 - .L_11)
	.align		4
.L_11:
        /*0004*/ 	.word	index@(_ZN7cutlass13device_kernelINS_4conv6kernel13ConvUniversalINS1_16ConvProblemShapeILNS1_8OperatorE2ELi2EEENS1_10collective14CollectiveConvINS1_46MainloopSm90TmaGmmaWarpSpecializedImplicitGemmILS5_2ELi18ELi2EN4cute5tupleIJNSA_1CILi1EEESD_SD_EEENS1_36KernelImplicitTmaWarpSpecializedSm90ELi1EEENSB_IJNSC_ILi128EEENSB_IJNSC_ILi64EEEEEENSB_IJNSC_ILi32EEEEEEEEENS_10bfloat16_tESN_NSA_8TiledMMAINSA_8MMA_AtomIJNSA_4SM904GMMA27MMA_64x64x16_F32BF16BF16_SSILNSR_5MajorE1ELST_1ELNSR_7ScaleInE1ELSU_1EEEEEENSA_6LayoutISE_NSB_IJNSC_ILi0EEESY_SY_EEEEENSB_IJNSA_10UnderscoreES11_S11_EEEEENS7_6detail26Sm90ImplicitGemmTileTraitsINSA_13SM90_TMA_LOADENSA_14ComposedLayoutINSA_7SwizzleILi3ELi4ELi3EEENSA_18smem_ptr_flag_bitsILi16EEENSX_INSB_IJNSB_IJSI_NSC_ILi2EEEEEENSB_IJNSC_ILi8EEENSC_ILi4EEEEEENSB_IJSD_NSC_ILi18EEEEEEEEENSB_IJNSB_IJSD_NSC_ILi2048EEEEEENSB_IJSI_NSC_ILi512EEEEEENSB_IJSY_NSC_ILi4096EEEEEEEEEEEEEvEENS15_INSA_20SM90_TMA_LOAD_IM2COLENS17_IS19_S1B_NSX_INSB_IJNSB_IJSI_SD_EEES1G_S1I_EEENSB_IJNSB_IJSD_SY_EEES1N_NSB_IJSY_S1K_EEEEEEEEEEvEEEENS_8epilogue10collective6detail29Sm90TmaWarpSpecializedAdapterINS25_15DefaultEpilogueISN_NSB_IJlNSB_IJSD_llEEESY_EEES2A_NS24_6thread17LinearCombinationISN_Li1EffLNS2B_9ScaleType4KindE0ELNS_15FloatRoundStyleE2ESN_EENS_4gemm15EpilogueDefaultEEEEEvvEEEEvNT_6ParamsE)
        /*0008*/ 	.word	0x0000006a


	//----- nvinfo : EIATTR_FRAME_SIZE
	.align		4
.L_12:
        /*000c*/ 	.byte	0x04, 0x11
        /*000e*/ 	.short	(.L_14 - .L_13)
	.align		4
.L_13:
        /*0010*/ 	.word	index@(_ZN7cutlass13device_kernelINS_4conv6kernel13ConvUniversalINS1_16ConvProblemShapeILNS1_8OperatorE2ELi2EEENS1_10collective14CollectiveConvINS1_46MainloopSm90TmaGmmaWarpSpecializedImplicitGemmILS5_2ELi18ELi2EN4cute5tupleIJNSA_1CILi1EEESD_SD_EEENS1_36KernelImplicitTmaWarpSpecializedSm90ELi1EEENSB_IJNSC_ILi128EEENSB_IJNSC_ILi64EEEEEENSB_IJNSC_ILi32EEEEEEEEENS_10bfloat16_tESN_NSA_8TiledMMAINSA_8MMA_AtomIJNSA_4SM904GMMA27MMA_64x64x16_F32BF16BF16_SSILNSR_5MajorE1ELST_1ELNSR_7ScaleInE1ELSU_1EEEEEENSA_6LayoutISE_NSB_IJNSC_ILi0EEESY_SY_EEEEENSB_IJNSA_10UnderscoreES11_S11_EEEEENS7_6detail26Sm90ImplicitGemmTileTraitsINSA_13SM90_TMA_LOADENSA_14ComposedLayoutINSA_7SwizzleILi3ELi4ELi3EEENSA_18smem_ptr_flag_bitsILi16EEENSX_INSB_IJNSB_IJSI_NSC_ILi2EEEEEENSB_IJNSC_ILi8EEENSC_ILi4EEEEEENSB_IJSD_NSC_ILi18EEEEEEEEENSB_IJNSB_IJSD_NSC_ILi2048EEEEEENSB_IJSI_NSC_ILi512EEEEEENSB_IJSY_NSC_ILi4096EEEEEEEEEEEEEvEENS15_INSA_20SM90_TMA_LOAD_IM2COLENS17_IS19_S1B_NSX_INSB_IJNSB_IJSI_SD_EEES1G_S1I_EEENSB_IJNSB_IJSD_SY_EEES1N_NSB_IJSY_S1K_EEEEEEEEEEvEEEENS_8epilogue10collective6detail29Sm90TmaWarpSpecializedAdapterINS25_15DefaultEpilogueISN_NSB_IJlNSB_IJSD_llEEESY_EEES2A_NS24_6thread17LinearCombinationISN_Li1EffLNS2B_9ScaleType4KindE0ELNS_15FloatRoundStyleE2ESN_EENS_4gemm15EpilogueDefaultEEEEEvvEEEEvNT_6ParamsE)
        /*0014*/ 	.word	0x00000000


	//----- nvinfo : EIATTR_MIN_STACK_SIZE
	.align		4
.L_14:
        /*0018*/ 	.byte	0x04, 0x12
        /*001a*/ 	.short	(.L_16 - .L_15)
	.align		4
.L_15:
        /*001c*/ 	.word	index@(_ZN7cutlass13device_kernelINS_4conv6kernel13ConvUniversalINS1_16ConvProblemShapeILNS1_8OperatorE2ELi2EEENS1_10collective14CollectiveConvINS1_46MainloopSm90TmaGmmaWarpSpecializedImplicitGemmILS5_2ELi18ELi2EN4cute5tupleIJNSA_1CILi1EEESD_SD_EEENS1_36KernelImplicitTmaWarpSpecializedSm90ELi1EEENSB_IJNSC_ILi128EEENSB_IJNSC_ILi64EEEEEENSB_IJNSC_ILi32EEEEEEEEENS_10bfloat16_tESN_NSA_8TiledMMAINSA_8MMA_AtomIJNSA_4SM904GMMA27MMA_64x64x16_F32BF16BF16_SSILNSR_5MajorE1ELST_1ELNSR_7ScaleInE1ELSU_1EEEEEENSA_6LayoutISE_NSB_IJNSC_ILi0EEESY_SY_EEEEENSB_IJNSA_10UnderscoreES11_S11_EEEEENS7_6detail26Sm90ImplicitGemmTileTraitsINSA_13SM90_TMA_LOADENSA_14ComposedLayoutINSA_7SwizzleILi3ELi4ELi3EEENSA_18smem_ptr_flag_bitsILi16EEENSX_INSB_IJNSB_IJSI_NSC_ILi2EEEEEENSB_IJNSC_ILi8EEENSC_ILi4EEEEEENSB_IJSD_NSC_ILi18EEEEEEEEENSB_IJNSB_IJSD_NSC_ILi2048EEEEEENSB_IJSI_NSC_ILi512EEEEEENSB_IJSY_NSC_ILi4096EEEEEEEEEEEEEvEENS15_INSA_20SM90_TMA_LOAD_IM2COLENS17_IS19_S1B_NSX_INSB_IJNSB_IJSI_SD_EEES1G_S1I_EEENSB_IJNSB_IJSD_SY_EEES1N_NSB_IJSY_S1K_EEEEEEEEEEvEEEENS_8epilogue10collective6detail29Sm90TmaWarpSpecializedAdapterINS25_15DefaultEpilogueISN_NSB_IJlNSB_IJSD_llEEESY_EEES2A_NS24_6thread17LinearCombinationISN_Li1EffLNS2B_9ScaleType4KindE0ELNS_15FloatRoundStyleE2ESN_EENS_4gemm15EpilogueDefaultEEEEEvvEEEEvNT_6ParamsE)
        /*0020*/ 	.word	0x00000000
.L_16:


//--------------------- .nv.compat                --------------------------
	.section	.nv.compat,"",@"SHT_CUDA_COMPAT_INFO"
	.align	4
        /*0000*/ 	.byte	0x02, 0x09, 0x01, 0x00, 0x02, 0x02, 0x04, 0x00, 0x02, 0x05, 0x05, 0x00, 0x03, 0x07, 0x01, 0x01
        /*0010*/ 	.byte	0x02, 0x03, 0x01, 0x00, 0x02, 0x06, 0x01, 0x00, 0x04, 0x0b, 0x08, 0x00, 0x00, 0x00, 0x00, 0x00
        /*0020*/ 	.byte	0x00, 0x00, 0x00, 0x00


//--------------------- .nv.info._ZN7cutlass13device_kernelINS_4conv6kernel13ConvUniversalINS1_16ConvProblemShapeILNS1_8OperatorE2ELi2EEENS1_10collective14CollectiveConvINS1_46MainloopSm90TmaGmmaWarpSpecializedImplicitGemmILS5_2ELi18ELi2EN4cute5tupleIJNSA_1CILi1EEESD_SD_EEENS1_36KernelImplicitTmaWarpSpecializedSm90ELi1EEENSB_IJNSC_ILi128EEENSB_IJNSC_ILi64EEEEEENSB_IJNSC_ILi32EEEEEEEEENS_10bfloat16_tESN_NSA_8TiledMMAINSA_8MMA_AtomIJNSA_4SM904GMMA27MMA_64x64x16_F32BF16BF16_SSILNSR_5MajorE1ELST_1ELNSR_7ScaleInE1ELSU_1EEEEEENSA_6LayoutISE_NSB_IJNSC_ILi0EEESY_SY_EEEEENSB_IJNSA_10UnderscoreES11_S11_EEEEENS7_6detail26Sm90ImplicitGemmTileTraitsINSA_13SM90_TMA_LOADENSA_14ComposedLayoutINSA_7SwizzleILi3ELi4ELi3EEENSA_18smem_ptr_flag_bitsILi16EEENSX_INSB_IJNSB_IJSI_NSC_ILi2EEEEEENSB_IJNSC_ILi8EEENSC_ILi4EEEEEENSB_IJSD_NSC_ILi18EEEEEEEEENSB_IJNSB_IJSD_NSC_ILi2048EEEEEENSB_IJSI_NSC_ILi512EEEEEENSB_IJSY_NSC_ILi4096EEEEEEEEEEEEEvEENS15_INSA_20SM90_TMA_LOAD_IM2COLENS17_IS19_S1B_NSX_INSB_IJNSB_IJSI_SD_EEES1G_S1I_EEENSB_IJNSB_IJSD_SY_EEES1N_NSB_IJSY_S1K_EEEEEEEEEEvEEEENS_8epilogue10collective6detail29Sm90TmaWarpSpecializedAdapterINS25_15DefaultEpilogueISN_NSB_IJlNSB_IJSD_llEEESY_EEES2A_NS24_6thread17LinearCombinationISN_Li1EffLNS2B_9ScaleType4KindE0ELNS_15FloatRoundStyleE2ESN_EENS_4gemm15EpilogueDefaultEEEEEvvEEEEvNT_6ParamsE --------------------------
	.section	.nv.info._ZN7cutlass13device_kernelINS_4conv6kernel13ConvUniversalINS1_16ConvProblemShapeILNS1_8OperatorE2ELi2EEENS1_10collective14CollectiveConvINS1_46MainloopSm90TmaGmmaWarpSpecializedImplicitGemmILS5_2ELi18ELi2EN4cute5tupleIJNSA_1CILi1EEESD_SD_EEENS1_36KernelImplicitTmaWarpSpecializedSm90ELi1EEENSB_IJNSC_ILi128EEENSB_IJNSC_ILi64EEEEEENSB_IJNSC_ILi32EEEEEEEEENS_10bfloat16_tESN_NSA_8TiledMMAINSA_8MMA_AtomIJNSA_4SM904GMMA27MMA_64x64x16_F32BF16BF16_SSILNSR_5MajorE1ELST_1ELNSR_7ScaleInE1ELSU_1EEEEEENSA_6LayoutISE_NSB_IJNSC_ILi0EEESY_SY_EEEEENSB_IJNSA_10UnderscoreES11_S11_EEEEENS7_6detail26Sm90ImplicitGemmTileTraitsINSA_13SM90_TMA_LOADENSA_14ComposedLayoutINSA_7SwizzleILi3ELi4ELi3EEENSA_18smem_ptr_flag_bitsILi16EEENSX_INSB_IJNSB_IJSI_NSC_ILi2EEEEEENSB_IJNSC_ILi8EEENSC_ILi4EEEEEENSB_IJSD_NSC_ILi18EEEEEEEEENSB_IJNSB_IJSD_NSC_ILi2048EEEEEENSB_IJSI_NSC_ILi512EEEEEENSB_IJSY_NSC_ILi4096EEEEEEEEEEEEEvEENS15_INSA_20SM90_TMA_LOAD_IM2COLENS17_IS19_S1B_NSX_INSB_IJNSB_IJSI_SD_EEES1G_S1I_EEENSB_IJNSB_IJSD_SY_EEES1N_NSB_IJSY_S1K_EEEEEEEEEEvEEEENS_8epilogue10collective6detail29Sm90TmaWarpSpecializedAdapterINS25_15DefaultEpilogueISN_NSB_IJlNSB_IJSD_llEEESY_EEES2A_NS24_6thread17LinearCombinationISN_Li1EffLNS2B_9ScaleType4KindE0ELNS_15FloatRoundStyleE2ESN_EENS_4gemm15EpilogueDefaultEEEEEvvEEEEvNT_6ParamsE,"",@"SHT_CUDA_INFO"
	.sectionflags	@""
	.align	4


	//----- nvinfo : EIATTR_CUDA_API_VERSION
	.align		4
        /*0000*/ 	.byte	0x04, 0x37
        /*0002*/ 	.short	(.L_18 - .L_17)
.L_17:
        /*0004*/ 	.word	0x00000082


	//----- nvinfo : EIATTR_KPARAM_INFO
	.align		4
.L_18:
        /*0008*/ 	.byte	0x04, 0x17
        /*000a*/ 	.short	(.L_20 - .L_19)
.L_19:
        /*000c*/ 	.word	0x00000000
        /*0010*/ 	.short	0x0000
        /*0012*/ 	.short	0x0070
        /*0014*/ 	.byte	0x00, 0xf0, 0x01, 0x0e


	//----- nvinfo : EIATTR_SPARSE_MMA_MASK
	.align		4
.L_20:
        /*0018*/ 	.byte	0x03, 0x50
        /*001a*/ 	.short	0x0000


	//----- nvinfo : EIATTR_MAXREG_COUNT
	.align		4
        /*001c*/ 	.byte	0x03, 0x1b
        /*001e*/ 	.short	0x00ff


	//----- nvinfo : EIATTR_NUM_BARRIERS
	.align		4
        /*0020*/ 	.byte	0x02, 0x4c
        /*0022*/ 	.byte	0x01
	.zero		1


	//----- nvinfo : EIATTR_MERCURY_ISA_VERSION
	.align		4
        /*0024*/ 	.byte	0x03, 0x5f
        /*0026*/ 	.short	0x0101


	//----- nvinfo : EIATTR_COOP_GROUP_MASK_REGIDS
	.align		4
        /*0028*/ 	.byte	0x04, 0x29
        /*002a*/ 	.short	(.L_22 - .L_21)


	//   ....[0]....
.L_21:
        /*002c*/ 	.word	0xffffffff


	//   ....[1]....
        /*0030*/ 	.word	0xffffffff


	//   ....[2]....
        /*0034*/ 	.word	0xffffffff


	//----- nvinfo : EIATTR_COOP_GROUP_INSTR_OFFSETS
	.align		4
.L_22:
        /*0038*/ 	.byte	0x04, 0x28
        /*003a*/ 	.short	(.L_24 - .L_23)


	//   ....[0]....
.L_23:
        /*003c*/ 	.word	0x00000060


	//   ....[1]....
        /*0040*/ 	.word	0x00000070


	//   ....[2]....
        /*0044*/ 	.word	0x00000130


	//----- nvinfo : EIATTR_MBARRIER_INSTR_OFFSETS
	.align		4
.L_24:
        /*0048*/ 	.byte	0x04, 0x39
        /*004a*/ 	.short	(.L_26 - .L_25)


	//   ....[0]....
.L_25:
        /*004c*/ 	.word	0x00000270
        /*0050*/ 	.word	0x000000ff
        /*0054*/ 	.word	0x00036000
        /*0058*/ 	.short	0x0100
        /*005a*/ 	.byte	0x08
	.zero		1


	//   ....[1]....
        /*005c*/ 	.word	0x00000280
        /*0060*/ 	.word	0x000000ff
        /*0064*/ 	.word	0x00036090
        /*0068*/ 	.short	0x0100
        /*006a*/ 	.byte	0x08
	.zero		1


	//   ....[2]....
        /*006c*/ 	.word	0x00000290
        /*0070*/ 	.word	0x000000ff
        /*0074*/ 	.word	0x00036008
        /*0078*/ 	.short	0x0100
        /*007a*/ 	.byte	0x08
	.zero		1


	//   ....[3]....
        /*007c*/ 	.word	0x000002a0
        /*0080*/ 	.word	0x000000ff
        /*0084*/ 	.word	0x00036098
        /*0088*/ 	.short	0x0100
        /*008a*/ 	.byte	0x08
	.zero		1


	//   ....[4]....
        /*008c*/ 	.word	0x000002b0
        /*0090*/ 	.word	0x000000ff
        /*0094*/ 	.word	0x00036010
        /*0098*/ 	.short	0x0100
        /*009a*/ 	.byte	0x08
	.zero		1


	//   ....[5]....
        /*009c*/ 	.word	0x000002c0
        /*00a0*/ 	.word	0x000000ff
        /*00a4*/ 	.word	0x000360a0
        /*00a8*/ 	.short	0x0100
        /*00aa*/ 	.byte	0x08
	.zero		1


	//   ....[6]....
        /*00ac*/ 	.word	0x000002d0
        /*00b0*/ 	.word	0x000000ff
        /*00b4*/ 	.word	0x00036018
        /*00b8*/ 	.short	0x0100
        /*00ba*/ 	.byte	0x08
	.zero		1


	//   ....[7]....
        /*00bc*/ 	.word	0x000002e0
        /*00c0*/ 	.word	0x000000ff
        /*00c4*/ 	.word	0x000360a8
        /*00c8*/ 	.short	0x0100
        /*00ca*/ 	.byte	0x08
	.zero		1


	//   ....[8]....
        /*00cc*/ 	.word	0x000002f0
        /*00d0*/ 	.word	0x000000ff
        /*00d4*/ 	.word	0x00036020
        /*00d8*/ 	.short	0x0100
        /*00da*/ 	.byte	0x08
	.zero		1


	//   ....[9]....
        /*00dc*/ 	.word	0x00000300
        /*00e0*/ 	.word	0x000000ff
        /*00e4*/ 	.word	0x000360b0
        /*00e8*/ 	.short	0x0100
        /*00ea*/ 	.byte	0x08
	.zero		1


	//   ....[10]....
        /*00ec*/ 	.word	0x00000310
        /*00f0*/ 	.word	0x000000ff
        /*00f4*/ 	.word	0x00036028
        /*00f8*/ 	.short	0x0100
        /*00fa*/ 	.byte	0x08
	.zero		1


	//   ....[11]....
        /*00fc*/ 	.word	0x00000320
        /*0100*/ 	.word	0x000000ff
        /*0104*/ 	.word	0x000360b8
        /*0108*/ 	.short	0x0100
        /*010a*/ 	.byte	0x08
	.zero		1


	//   ....[12]....
        /*010c*/ 	.word	0x00000330
        /*0110*/ 	.word	0x000000ff
        /*0114*/ 	.word	0x00036030
        /*0118*/ 	.short	0x0100
        /*011a*/ 	.byte	0x08
	.zero		1


	//   ....[13]....
        /*011c*/ 	.word	0x00000340
        /*0120*/ 	.word	0x000000ff
        /*0124*/ 	.word	0x000360c0
        /*0128*/ 	.short	0x0100
        /*012a*/ 	.byte	0x08
	.zero		1


	//   ....[14]....
        /*012c*/ 	.word	0x00000350
        /*0130*/ 	.word	0x000000ff
        /*0134*/ 	.word	0x00036038
        /*0138*/ 	.short	0x0100
        /*013a*/ 	.byte	0x08
	.zero		1


	//   ....[15]....
        /*013c*/ 	.word	0x00000360
        /*0140*/ 	.word	0x000000ff
        /*0144*/ 	.word	0x000360c8
        /*0148*/ 	.short	0x0100
        /*014a*/ 	.byte	0x08
	.zero		1


	//   ....[16]....
        /*014c*/ 	.word	0x00000370
        /*0150*/ 	.word	0x000000ff
        /*0154*/ 	.word	0x00036040
        /*0158*/ 	.short	0x0100
        /*015a*/ 	.byte	0x08
	.zero		1


	//   ....[17]....
        /*015c*/ 	.word	0x00000380
        /*0160*/ 	.word	0x000000ff
        /*0164*/ 	.word	0x000360d0
        /*0168*/ 	.short	0x0100
        /*016a*/ 	.byte	0x08
	.zero		1


	//   ....[18]....
        /*016c*/ 	.word	0x00000390
        /*0170*/ 	.word	0x000000ff
        /*0174*/ 	.word	0x00036048
        /*0178*/ 	.short	0x0100
        /*017a*/ 	.byte	0x08
	.zero		1


	//   ....[19]....
        /*017c*/ 	.word	0x000003a0
        /*0180*/ 	.word	0x000000ff
        /*0184*/ 	.word	0x000360d8
        /*0188*/ 	.short	0x0100
        /*018a*/ 	.byte	0x08
	.zero		1


	//   ....[20]....
        /*018c*/ 	.word	0x000003b0
        /*0190*/ 	.word	0x000000ff
        /*0194*/ 	.word	0x00036050
        /*0198*/ 	.short	0x0100
        /*019a*/ 	.byte	0x08
	.zero		1


	//   ....[21]....
        /*019c*/ 	.word	0x000003c0
        /*01a0*/ 	.word	0x000000ff
        /*01a4*/ 	.word	0x000360e0
        /*01a8*/ 	.short	0x0100
        /*01aa*/ 	.byte	0x08
	.zero		1


	//   ....[22]....
        /*01ac*/ 	.word	0x000003d0
        /*01b0*/ 	.word	0x000000ff
        /*01b4*/ 	.word	0x00036058
        /*01b8*/ 	.short	0x0100
        /*01ba*/ 	.byte	0x08
	.zero		1


	//   ....[23]....
        /*01bc*/ 	.word	0x000003e0
        /*01c0*/ 	.word	0x000000ff
        /*01c4*/ 	.word	0x000360e8
        /*01c8*/ 	.short	0x0100
        /*01ca*/ 	.byte	0x08
	.zero		1


	//   ....[24]....
        /*01cc*/ 	.word	0x000003f0
        /*01d0*/ 	.word	0x000000ff
        /*01d4*/ 	.word	0x00036060
        /*01d8*/ 	.short	0x0100
        /*01da*/ 	.byte	0x08
	.zero		1


	//   ....[25]....
        /*01dc*/ 	.word	0x00000400
        /*01e0*/ 	.word	0x000000ff
        /*01e4*/ 	.word	0x000360f0
        /*01e8*/ 	.short	0x0100
        /*01ea*/ 	.byte	0x08
	.zero		1


	//   ....[26]....
        /*01ec*/ 	.word	0x00000410
        /*01f0*/ 	.word	0x000000ff
        /*01f4*/ 	.word	0x00036068
        /*01f8*/ 	.short	0x0100
        /*01fa*/ 	.byte	0x08
	.zero		1


	//   ....[27]....
        /*01fc*/ 	.word	0x00000420
        /*0200*/ 	.word	0x000000ff
        /*0204*/ 	.word	0x000360f8
        /*0208*/ 	.short	0x0100
        /*020a*/ 	.byte	0x08
	.zero		1


	//   ....[28]....
        /*020c*/ 	.word	0x00000430
        /*0210*/ 	.word	0x000000ff
        /*0214*/ 	.word	0x00036070
        /*0218*/ 	.short	0x0100
        /*021a*/ 	.byte	0x08
	.zero		1


	//   ....[29]....
        /*021c*/ 	.word	0x00000440
        /*0220*/ 	.word	0x000000ff
        /*0224*/ 	.word	0x00036100
        /*0228*/ 	.short	0x0100
        /*022a*/ 	.byte	0x08
	.zero		1


	//   ....[30]....
        /*022c*/ 	.word	0x00000450
        /*0230*/ 	.word	0x000000ff
        /*0234*/ 	.word	0x00036078
        /*0238*/ 	.short	0x0100
        /*023a*/ 	.byte	0x08
	.zero		1


	//   ....[31]....
        /*023c*/ 	.word	0x00000460
        /*0240*/ 	.word	0x000000ff
        /*0244*/ 	.word	0x00036108
        /*0248*/ 	.short	0x0100
        /*024a*/ 	.byte	0x08
	.zero		1


	//   ....[32]....
        /*024c*/ 	.word	0x00000470
        /*0250*/ 	.word	0x000000ff
        /*0254*/ 	.word	0x00036080
        /*0258*/ 	.short	0x0100
        /*025a*/ 	.byte	0x08
	.zero		1


	//   ....[33]....
        /*025c*/ 	.word	0x00000480
        /*0260*/ 	.word	0x000000ff
        /*0264*/ 	.word	0x00036110
        /*0268*/ 	.short	0x0100
        /*026a*/ 	.byte	0x08
	.zero		1


	//   ....[34]....
        /*026c*/ 	.word	0x00000490
        /*0270*/ 	.word	0x000000ff
        /*0274*/ 	.word	0x00036088
        /*0278*/ 	.short	0x0100
        /*027a*/ 	.byte	0x08
	.zero		1


	//   ....[35]....
        /*027c*/ 	.word	0x000004a0
        /*0280*/ 	.word	0x000000ff
        /*0284*/ 	.word	0x00036118
        /*0288*/ 	.short	0x0100
        /*028a*/ 	.byte	0x08
	.zero		1


	//   ....[36]....
        /*028c*/ 	.word	0x00000ee0
        /*0290*/ 	.word	0x00000003
        /*0294*/ 	.word	0x00036000
        /*0298*/ 	.short	0x010a
        /*029a*/ 	.byte	0x3f
	.zero		1


	//   ....[37]....
        /*029c*/ 	.word	0x00001220
        /*02a0*/ 	.word	0x00000006
        /*02a4*/ 	.word	0x00036000
        /*02a8*/ 	.short	0x010a
        /*02aa*/ 	.byte	0x3f
	.zero		1


	//   ....[38]....
        /*02ac*/ 	.word	0x00001420
        /*02b0*/ 	.word	0x000000ff
        /*02b4*/ 	.word	0x00000000
        /*02b8*/ 	.short	0x0101
        /*02ba*/ 	.byte	0x06
	.zero		1


	//   ....[39]....
        /*02bc*/ 	.word	0x00001630
        /*02c0*/ 	.word	0x00000004
        /*02c4*/ 	.word	0x00000000
        /*02c8*/ 	.short	0x0101
        /*02ca*/ 	.byte	0x3f
	.zero		1


	//   ....[40]....
        /*02cc*/ 	.word	0x000066d0
        /*02d0*/ 	.word	0x00000005
        /*02d4*/ 	.word	0x00036090
        /*02d8*/ 	.short	0x010a
        /*02da*/ 	.byte	0x3f
	.zero		1


	//   ....[41]....
        /*02dc*/ 	.word	0x00006cc0
        /*02e0*/ 	.word	0x00000004
        /*02e4*/ 	.word	0x00000000
        /*02e8*/ 	.short	0x010a
        /*02ea*/ 	.byte	0x3f
	.zero		1


	//   ....[42]....
        /*02ec*/ 	.word	0x00006d70
        /*02f0*/ 	.word	0x00000000
        /*02f4*/ 	.word	0x00000000
        /*02f8*/ 	.short	0x010a
        /*02fa*/ 	.byte	0x3f
	.zero		1


	//   ....[43]....
        /*02fc*/ 	.word	0x00006e20
        /*0300*/ 	.word	0x00000000
        /*0304*/ 	.word	0x00000000
        /*0308*/ 	.short	0x010a
        /*030a*/ 	.byte	0x3f
	.zero		1


	//   ....[44]....
        /*030c*/ 	.word	0x00006ed0
        /*0310*/ 	.word	0x00000000
        /*0314*/ 	.word	0x00000000
        /*0318*/ 	.short	0x010a
        /*031a*/ 	.byte	0x3f
	.zero		1


	//   ....[45]....
        /*031c*/ 	.word	0x00006f80
        /*0320*/ 	.word	0x00000000
        /*0324*/ 	.word	0x00000000
        /*0328*/ 	.short	0x010a
        /*032a*/ 	.byte	0x3f
	.zero		1


	//   ....[46]....
        /*032c*/ 	.word	0x00007030
        /*0330*/ 	.word	0x00000000
        /*0334*/ 	.word	0x00000000
        /*0338*/ 	.short	0x010a
        /*033a*/ 	.byte	0x3f
	.zero		1


	//   ....[47]....
        /*033c*/ 	.word	0x000070e0
        /*0340*/ 	.word	0x00000000
        /*0344*/ 	.word	0x00000000
        /*0348*/ 	.short	0x010a
        /*034a*/ 	.byte	0x3f
	.zero		1


	//   ....[48]....
        /*034c*/ 	.word	0x00007190
        /*0350*/ 	.word	0x00000000
        /*0354*/ 	.word	0x00000000
        /*0358*/ 	.short	0x010a
        /*035a*/ 	.byte	0x3f
	.zero		1


	//   ....[49]....
        /*035c*/ 	.word	0x00007240
        /*0360*/ 	.word	0x00000000
        /*0364*/ 	.word	0x00000000
        /*0368*/ 	.short	0x010a
        /*036a*/ 	.byte	0x3f
	.zero		1


	//   ....[50]....
        /*036c*/ 	.word	0x000072f0
        /*0370*/ 	.word	0x00000000
        /*0374*/ 	.word	0x00000000
        /*0378*/ 	.short	0x010a
        /*037a*/ 	.byte	0x3f
	.zero		1


	//   ....[51]....
        /*037c*/ 	.word	0x000073a0
        /*0380*/ 	.word	0x00000000
        /*0384*/ 	.word	0x00000000
        /*0388*/ 	.short	0x010a
        /*038a*/ 	.byte	0x3f
	.zero		1


	//   ....[52]....
        /*038c*/ 	.word	0x00007450
        /*0390*/ 	.word	0x00000000
        /*0394*/ 	.word	0x00000000
        /*0398*/ 	.short	0x010a
        /*039a*/ 	.byte	0x3f
	.zero		1


	//   ....[53]....
        /*039c*/ 	.word	0x00007500
        /*03a0*/ 	.word	0x00000000
        /*03a4*/ 	.word	0x00000000
        /*03a8*/ 	.short	0x010a
        /*03aa*/ 	.byte	0x3f
	.zero		1


	//   ....[54]....
        /*03ac*/ 	.word	0x000075b0
        /*03b0*/ 	.word	0x00000000
        /*03b4*/ 	.word	0x00000000
        /*03b8*/ 	.short	0x010a
        /*03ba*/ 	.byte	0x3f
	.zero		1


	//   ....[55]....
        /*03bc*/ 	.word	0x00007660
        /*03c0*/ 	.word	0x00000000
        /*03c4*/ 	.word	0x00000000
        /*03c8*/ 	.short	0x010a
        /*03ca*/ 	.byte	0x3f
	.zero		1


	//   ....[56]....
        /*03cc*/ 	.word	0x00007710
        /*03d0*/ 	.word	0x00000000
        /*03d4*/ 	.word	0x00000000
        /*03d8*/ 	.short	0x010a
        /*03da*/ 	.byte	0x3f
	.zero		1


	//   ....[57]....
        /*03dc*/ 	.word	0x000077c0
        /*03e0*/ 	.word	0x00000000
        /*03e4*/ 	.word	0x00000000
        /*03e8*/ 	.short	0x010a
        /*03ea*/ 	.byte	0x3f
	.zero		1


	//   ....[58]....
        /*03ec*/ 	.word	0x00007870
        /*03f0*/ 	.word	0x00000002
        /*03f4*/ 	.word	0x00000000
        /*03f8*/ 	.short	0x010a
        /*03fa*/ 	.byte	0x3f
	.zero		1


	//----- nvinfo : EIATTR_NUM_MBARRIERS
	.align		4
.L_26:
        /*03fc*/ 	.byte	0x03, 0x38
        /*03fe*/ 	.short	0x0024


	//----- nvinfo : EIATTR_EXIT_INSTR_OFFSETS
	.align		4
        /*0400*/ 	.byte	0x04, 0x1c
        /*0402*/ 	.short	(.L_28 - .L_27)


	//   ....[0]....
.L_27:
        /*0404*/ 	.word	0x00000c10


	//   ....[1]....
        /*0408*/ 	.word	0x00001860


	//   ....[2]....
        /*040c*/ 	.word	0x00001980


	//   ....[3]....
        /*0410*/ 	.word	0x00004f70


	//   ....[4]....
        /*0414*/ 	.word	0x00004fa0


	//   ....[5]....
        /*0418*/ 	.word	0x000064a0


	//   ....[6]....
        /*041c*/ 	.word	0x000064d0


	//   ....[7]....
        /*0420*/ 	.word	0x000064f0


	//   ....[8]....
        /*0424*/ 	.word	0x00006bb0


	//   ....[9]....
        /*0428*/ 	.word	0x000078a0


	//----- nvinfo : EIATTR_MAX_THREADS
	.align		4
.L_28:
        /*042c*/ 	.byte	0x04, 0x05
        /*042e*/ 	.short	(.L_30 - .L_29)
.L_29:
        /*0430*/ 	.word	0x00000100
        /*0434*/ 	.word	0x00000001
        /*0438*/ 	.word	0x00000001


	//----- nvinfo : EIATTR_CRS_STACK_SIZE
	.align		4
.L_30:
        /*043c*/ 	.byte	0x04, 0x1e
        /*043e*/ 	.short	(.L_32 - .L_31)
.L_31:
        /*0440*/ 	.word	0x00000000


	//----- nvinfo : EIATTR_CBANK_PARAM_SIZE
	.align		4
.L_32:
        /*0444*/ 	.byte	0x03, 0x19
        /*0446*/ 	.short	0x03f0


	//----- nvinfo : EIATTR_PARAM_CBANK
	.align		4
        /*0448*/ 	.byte	0x04, 0x0a
        /*044a*/ 	.short	(.L_34 - .L_33)
	.align		4
.L_33:
        /*044c*/ 	.word	index@(.nv.constant0._ZN7cutlass13device_kernelINS_4conv6kernel13ConvUniversalINS1_16ConvProblemShapeILNS1_8OperatorE2ELi2EEENS1_10collective14CollectiveConvINS1_46MainloopSm90TmaGmmaWarpSpecializedImplicitGemmILS5_2ELi18ELi2EN4cute5tupleIJNSA_1CILi1EEESD_SD_EEENS1_36KernelImplicitTmaWarpSpecializedSm90ELi1EEENSB_IJNSC_ILi128EEENSB_IJNSC_ILi64EEEEEENSB_IJNSC_ILi32EEEEEEEEENS_10bfloat16_tESN_NSA_8TiledMMAINSA_8MMA_AtomIJNSA_4SM904GMMA27MMA_64x64x16_F32BF16BF16_SSILNSR_5MajorE1ELST_1ELNSR_7ScaleInE1ELSU_1EEEEEENSA_6LayoutISE_NSB_IJNSC_ILi0EEESY_SY_EEEEENSB_IJNSA_10UnderscoreES11_S11_EEEEENS7_6detail26Sm90ImplicitGemmTileTraitsINSA_13SM90_TMA_LOADENSA_14ComposedLayoutINSA_7SwizzleILi3ELi4ELi3EEENSA_18smem_ptr_flag_bitsILi16EEENSX_INSB_IJNSB_IJSI_NSC_ILi2EEEEEENSB_IJNSC_ILi8EEENSC_ILi4EEEEEENSB_IJSD_NSC_ILi18EEEEEEEEENSB_IJNSB_IJSD_NSC_ILi2048EEEEEENSB_IJSI_NSC_ILi512EEEEEENSB_IJSY_NSC_ILi4096EEEEEEEEEEEEEvEENS15_INSA_20SM90_TMA_LOAD_IM2COLENS17_IS19_S1B_NSX_INSB_IJNSB_IJSI_SD_EEES1G_S1I_EEENSB_IJNSB_IJSD_SY_EEES1N_NSB_IJSY_S1K_EEEEEEEEEEvEEEENS_8epilogue10collective6detail29Sm90TmaWarpSpecializedAdapterINS25_15DefaultEpilogueISN_NSB_IJlNSB_IJSD_llEEESY_EEES2A_NS24_6thread17LinearCombinationISN_Li1EffLNS2B_9ScaleType4KindE0ELNS_15FloatRoundStyleE2ESN_EENS_4gemm15EpilogueDefaultEEEEEvvEEEEvNT_6ParamsE)
        /*0450*/ 	.short	0x0210
        /*0452*/ 	.short	0x03f0


	//----- nvinfo : EIATTR_SW_WAR
	.align		4
.L_34:
        /*0454*/ 	.byte	0x04, 0x36
        /*0456*/ 	.short	(.L_36 - .L_35)
.L_35:
        /*0458*/ 	.word	0x00000008
.L_36:


//--------------------- .nv.callgraph             --------------------------
	.section	.nv.callgraph,"",@"SHT_CUDA_CALLGRAPH"
	.align	4
	.sectionentsize	8
	.align		4
        /*0000*/ 	.word	0x00000000
	.align		4
        /*0004*/ 	.word	0xffffffff
	.align		4
        /*0008*/ 	.word	0x00000000
	.align		4
        /*000c*/ 	.word	0xfffffffe
	.align		4
        /*0010*/ 	.word	0x00000000
	.align		4
        /*0014*/ 	.word	0xfffffffd
	.align		4
        /*0018*/ 	.word	0x00000000
	.align		4
        /*001c*/ 	.word	0xfffffffc


//--------------------- .nv.constant4             --------------------------
	.section	.nv.constant4,"a",@progbits
	.align	8
	.align		8
.nv.constant4:
        /*0000*/ 	.dword	_ZN39_INTERNAL_fe39285c_4_k_cu_caeeb321_26684cuda3std3__45__cpo5beginE
	.align		8
        /*0008*/ 	.dword	_ZN39_INTERNAL_fe39285c_4_k_cu_caeeb321_26684cuda3std3__45__cpo3endE
	.align		8
        /*0010*/ 	.dword	_ZN39_INTERNAL_fe39285c_4_k_cu_caeeb321_26684cuda3std3__45__cpo6cbeginE
	.align		8
        /*0018*/ 	.dword	_ZN39_INTERNAL_fe39285c_4_k_cu_caeeb321_26684cuda3std3__45__cpo4cendE
	.align		8
        /*0020*/ 	.dword	_ZN39_INTERNAL_fe39285c_4_k_cu_caeeb321_26684cuda3std3__441_GLOBAL__N__fe39285c_4_k_cu_caeeb321_26686ignoreE
	.align		8
        /*0028*/ 	.dword	_ZN39_INTERNAL_fe39285c_4_k_cu_caeeb321_26684cuda3std3__419piecewise_constructE
	.align		8
        /*0030*/ 	.dword	_ZN39_INTERNAL_fe39285c_4_k_cu_caeeb321_26684cuda3std3__48in_placeE
	.align		8
        /*0038*/ 	.dword	_ZN39_INTERNAL_fe39285c_4_k_cu_caeeb321_26684cuda3std6ranges3__45__cpo4swapE
	.align		8
        /*0040*/ 	.dword	_ZN39_INTERNAL_fe39285c_4_k_cu_caeeb321_26684cuda3std6ranges3__45__cpo9iter_moveE
	.align		8
        /*0048*/ 	.dword	_ZN39_INTERNAL_fe39285c_4_k_cu_caeeb321_26684cute7productE
	.align		8
        /*0050*/ 	.dword	_ZN39_INTERNAL_fe39285c_4_k_cu_caeeb321_26684cute1_E


//--------------------- .text._ZN7cutlass13device_kernelINS_4conv6kernel13ConvUniversalINS1_16ConvProblemShapeILNS1_8OperatorE2ELi2EEENS1_10collective14CollectiveConvINS1_46MainloopSm90TmaGmmaWarpSpecializedImplicitGemmILS5_2ELi18ELi2EN4cute5tupleIJNSA_1CILi1EEESD_SD_EEENS1_36KernelImplicitTmaWarpSpecializedSm90ELi1EEENSB_IJNSC_ILi128EEENSB_IJNSC_ILi64EEEEEENSB_IJNSC_ILi32EEEEEEEEENS_10bfloat16_tESN_NSA_8TiledMMAINSA_8MMA_AtomIJNSA_4SM904GMMA27MMA_64x64x16_F32BF16BF16_SSILNSR_5MajorE1ELST_1ELNSR_7ScaleInE1ELSU_1EEEEEENSA_6LayoutISE_NSB_IJNSC_ILi0EEESY_SY_EEEEENSB_IJNSA_10UnderscoreES11_S11_EEEEENS7_6detail26Sm90ImplicitGemmTileTraitsINSA_13SM90_TMA_LOADENSA_14ComposedLayoutINSA_7SwizzleILi3ELi4ELi3EEENSA_18smem_ptr_flag_bitsILi16EEENSX_INSB_IJNSB_IJSI_NSC_ILi2EEEEEENSB_IJNSC_ILi8EEENSC_ILi4EEEEEENSB_IJSD_NSC_ILi18EEEEEEEEENSB_IJNSB_IJSD_NSC_ILi2048EEEEEENSB_IJSI_NSC_ILi512EEEEEENSB_IJSY_NSC_ILi4096EEEEEEEEEEEEEvEENS15_INSA_20SM90_TMA_LOAD_IM2COLENS17_IS19_S1B_NSX_INSB_IJNSB_IJSI_SD_EEES1G_S1I_EEENSB_IJNSB_IJSD_SY_EEES1N_NSB_IJSY_S1K_EEEEEEEEEEvEEEENS_8epilogue10collective6detail29Sm90TmaWarpSpecializedAdapterINS25_15DefaultEpilogueISN_NSB_IJlNSB_IJSD_llEEESY_EEES2A_NS24_6thread17LinearCombinationISN_Li1EffLNS2B_9ScaleType4KindE0ELNS_15FloatRoundStyleE2ESN_EENS_4gemm15EpilogueDefaultEEEEEvvEEEEvNT_6ParamsE --------------------------
	.section	.text._ZN7cutlass13device_kernelINS_4conv6kernel13ConvUniversalINS1_16ConvProblemShapeILNS1_8OperatorE2ELi2EEENS1_10collective14CollectiveConvINS1_46MainloopSm90TmaGmmaWarpSpecializedImplicitGemmILS5_2ELi18ELi2EN4cute5tupleIJNSA_1CILi1EEESD_SD_EEENS1_36KernelImplicitTmaWarpSpecializedSm90ELi1EEENSB_IJNSC_ILi128EEENSB_IJNSC_ILi64EEEEEENSB_IJNSC_ILi32EEEEEEEEENS_10bfloat16_tESN_NSA_8TiledMMAINSA_8MMA_AtomIJNSA_4SM904GMMA27MMA_64x64x16_F32BF16BF16_SSILNSR_5MajorE1ELST_1ELNSR_7ScaleInE1ELSU_1EEEEEENSA_6LayoutISE_NSB_IJNSC_ILi0EEESY_SY_EEEEENSB_IJNSA_10UnderscoreES11_S11_EEEEENS7_6detail26Sm90ImplicitGemmTileTraitsINSA_13SM90_TMA_LOADENSA_14ComposedLayoutINSA_7SwizzleILi3ELi4ELi3EEENSA_18smem_ptr_flag_bitsILi16EEENSX_INSB_IJNSB_IJSI_NSC_ILi2EEEEEENSB_IJNSC_ILi8EEENSC_ILi4EEEEEENSB_IJSD_NSC_ILi18EEEEEEEEENSB_IJNSB_IJSD_NSC_ILi2048EEEEEENSB_IJSI_NSC_ILi512EEEEEENSB_IJSY_NSC_ILi4096EEEEEEEEEEEEEvEENS15_INSA_20SM90_TMA_LOAD_IM2COLENS17_IS19_S1B_NSX_INSB_IJNSB_IJSI_SD_EEES1G_S1I_EEENSB_IJNSB_IJSD_SY_EEES1N_NSB_IJSY_S1K_EEEEEEEEEEvEEEENS_8epilogue10collective6detail29Sm90TmaWarpSpecializedAdapterINS25_15DefaultEpilogueISN_NSB_IJlNSB_IJSD_llEEESY_EEES2A_NS24_6thread17LinearCombinationISN_Li1EffLNS2B_9ScaleType4KindE0ELNS_15FloatRoundStyleE2ESN_EENS_4gemm15EpilogueDefaultEEEEEvvEEEEvNT_6ParamsE,"ax",@progbits
	.align	128
.text._ZN7cutlass13device_kernelINS_4conv6kernel13ConvUniversalINS1_16ConvProblemShapeILNS1_8OperatorE2ELi2EEENS1_10collective14CollectiveConvINS1_46MainloopSm90TmaGmmaWarpSpecializedImplicitGemmILS5_2ELi18ELi2EN4cute5tupleIJNSA_1CILi1EEESD_SD_EEENS1_36KernelImplicitTmaWarpSpecializedSm90ELi1EEENSB_IJNSC_ILi128EEENSB_IJNSC_ILi64EEEEEENSB_IJNSC_ILi32EEEEEEEEENS_10bfloat16_tESN_NSA_8TiledMMAINSA_8MMA_AtomIJNSA_4SM904GMMA27MMA_64x64x16_F32BF16BF16_SSILNSR_5MajorE1ELST_1ELNSR_7ScaleInE1ELSU_1EEEEEENSA_6LayoutISE_NSB_IJNSC_ILi0EEESY_SY_EEEEENSB_IJNSA_10UnderscoreES11_S11_EEEEENS7_6detail26Sm90ImplicitGemmTileTraitsINSA_13SM90_TMA_LOADENSA_14ComposedLayoutINSA_7SwizzleILi3ELi4ELi3EEENSA_18smem_ptr_flag_bitsILi16EEENSX_INSB_IJNSB_IJSI_NSC_ILi2EEEEEENSB_IJNSC_ILi8EEENSC_ILi4EEEEEENSB_IJSD_NSC_ILi18EEEEEEEEENSB_IJNSB_IJSD_NSC_ILi2048EEEEEENSB_IJSI_NSC_ILi512EEEEEENSB_IJSY_NSC_ILi4096EEEEEEEEEEEEEvEENS15_INSA_20SM90_TMA_LOAD_IM2COLENS17_IS19_S1B_NSX_INSB_IJNSB_IJSI_SD_EEES1G_S1I_EEENSB_IJNSB_IJSD_SY_EEES1N_NSB_IJSY_S1K_EEEEEEEEEEvEEEENS_8epilogue10collective6detail29Sm90TmaWarpSpecializedAdapterINS25_15DefaultEpilogueISN_NSB_IJlNSB_IJSD_llEEESY_EEES2A_NS24_6thread17LinearCombinationISN_Li1EffLNS2B_9ScaleType4KindE0ELNS_15FloatRoundStyleE2ESN_EENS_4gemm15EpilogueDefaultEEEEEvvEEEEvNT_6ParamsE:
        .type           _ZN7cutlass13device_kernelINS_4conv6kernel13ConvUniversalINS1_16ConvProblemShapeILNS1_8OperatorE2ELi2EEENS1_10collective14CollectiveConvINS1_46MainloopSm90TmaGmmaWarpSpecializedImplicitGemmILS5_2ELi18ELi2EN4cute5tupleIJNSA_1CILi1EEESD_SD_EEENS1_36KernelImplicitTmaWarpSpecializedSm90ELi1EEENSB_IJNSC_ILi128EEENSB_IJNSC_ILi64EEEEEENSB_IJNSC_ILi32EEEEEEEEENS_10bfloat16_tESN_NSA_8TiledMMAINSA_8MMA_AtomIJNSA_4SM904GMMA27MMA_64x64x16_F32BF16BF16_SSILNSR_5MajorE1ELST_1ELNSR_7ScaleInE1ELSU_1EEEEEENSA_6LayoutISE_NSB_IJNSC_ILi0EEESY_SY_EEEEENSB_IJNSA_10UnderscoreES11_S11_EEEEENS7_6detail26Sm90ImplicitGemmTileTraitsINSA_13SM90_TMA_LOADENSA_14ComposedLayoutINSA_7SwizzleILi3ELi4ELi3EEENSA_18smem_ptr_flag_bitsILi16EEENSX_INSB_IJNSB_IJSI_NSC_ILi2EEEEEENSB_IJNSC_ILi8EEENSC_ILi4EEEEEENSB_IJSD_NSC_ILi18EEEEEEEEENSB_IJNSB_IJSD_NSC_ILi2048EEEEEENSB_IJSI_NSC_ILi512EEEEEENSB_IJSY_NSC_ILi4096EEEEEEEEEEEEEvEENS15_INSA_20SM90_TMA_LOAD_IM2COLENS17_IS19_S1B_NSX_INSB_IJNSB_IJSI_SD_EEES1G_S1I_EEENSB_IJNSB_IJSD_SY_EEES1N_NSB_IJSY_S1K_EEEEEEEEEEvEEEENS_8epilogue10collective6detail29Sm90TmaWarpSpecializedAdapterINS25_15DefaultEpilogueISN_NSB_IJlNSB_IJSD_llEEESY_EEES2A_NS24_6thread17LinearCombinationISN_Li1EffLNS2B_9ScaleType4KindE0ELNS_15FloatRoundStyleE2ESN_EENS_4gemm15EpilogueDefaultEEEEEvvEEEEvNT_6ParamsE,@function
        .size           _ZN7cutlass13device_kernelINS_4conv6kernel13ConvUniversalINS1_16ConvProblemShapeILNS1_8OperatorE2ELi2EEENS1_10collective14CollectiveConvINS1_46MainloopSm90TmaGmmaWarpSpecializedImplicitGemmILS5_2ELi18ELi2EN4cute5tupleIJNSA_1CILi1EEESD_SD_EEENS1_36KernelImplicitTmaWarpSpecializedSm90ELi1EEENSB_IJNSC_ILi128EEENSB_IJNSC_ILi64EEEEEENSB_IJNSC_ILi32EEEEEEEEENS_10bfloat16_tESN_NSA_8TiledMMAINSA_8MMA_AtomIJNSA_4SM904GMMA27MMA_64x64x16_F32BF16BF16_SSILNSR_5MajorE1ELST_1ELNSR_7ScaleInE1ELSU_1EEEEEENSA_6LayoutISE_NSB_IJNSC_ILi0EEESY_SY_EEEEENSB_IJNSA_10UnderscoreES11_S11_EEEEENS7_6detail26Sm90ImplicitGemmTileTraitsINSA_13SM90_TMA_LOADENSA_14ComposedLayoutINSA_7SwizzleILi3ELi4ELi3EEENSA_18smem_ptr_flag_bitsILi16EEENSX_INSB_IJNSB_IJSI_NSC_ILi2EEEEEENSB_IJNSC_ILi8EEENSC_ILi4EEEEEENSB_IJSD_NSC_ILi18EEEEEEEEENSB_IJNSB_IJSD_NSC_ILi2048EEEEEENSB_IJSI_NSC_ILi512EEEEEENSB_IJSY_NSC_ILi4096EEEEEEEEEEEEEvEENS15_INSA_20SM90_TMA_LOAD_IM2COLENS17_IS19_S1B_NSX_INSB_IJNSB_IJSI_SD_EEES1G_S1I_EEENSB_IJNSB_IJSD_SY_EEES1N_NSB_IJSY_S1K_EEEEEEEEEEvEEEENS_8epilogue10collective6detail29Sm90TmaWarpSpecializedAdapterINS25_15DefaultEpilogueISN_NSB_IJlNSB_IJSD_llEEESY_EEES2A_NS24_6thread17LinearCombinationISN_Li1EffLNS2B_9ScaleType4KindE0ELNS_15FloatRoundStyleE2ESN_EENS_4gemm15EpilogueDefaultEEEEEvvEEEEvNT_6ParamsE,(.L_x_170 - _ZN7cutlass13device_kernelINS_4conv6kernel13ConvUniversalINS1_16ConvProblemShapeILNS1_8OperatorE2ELi2EEENS1_10collective14CollectiveConvINS1_46MainloopSm90TmaGmmaWarpSpecializedImplicitGemmILS5_2ELi18ELi2EN4cute5tupleIJNSA_1CILi1EEESD_SD_EEENS1_36KernelImplicitTmaWarpSpecializedSm90ELi1EEENSB_IJNSC_ILi128EEENSB_IJNSC_ILi64EEEEEENSB_IJNSC_ILi32EEEEEEEEENS_10bfloat16_tESN_NSA_8TiledMMAINSA_8MMA_AtomIJNSA_4SM904GMMA27MMA_64x64x16_F32BF16BF16_SSILNSR_5MajorE1ELST_1ELNSR_7ScaleInE1ELSU_1EEEEEENSA_6LayoutISE_NSB_IJNSC_ILi0EEESY_SY_EEEEENSB_IJNSA_10UnderscoreES11_S11_EEEEENS7_6detail26Sm90ImplicitGemmTileTraitsINSA_13SM90_TMA_LOADENSA_14ComposedLayoutINSA_7SwizzleILi3ELi4ELi3EEENSA_18smem_ptr_flag_bitsILi16EEENSX_INSB_IJNSB_IJSI_NSC_ILi2EEEEEENSB_IJNSC_ILi8EEENSC_ILi4EEEEEENSB_IJSD_NSC_ILi18EEEEEEEEENSB_IJNSB_IJSD_NSC_ILi2048EEEEEENSB_IJSI_NSC_ILi512EEEEEENSB_IJSY_NSC_ILi4096EEEEEEEEEEEEEvEENS15_INSA_20SM90_TMA_LOAD_IM2COLENS17_IS19_S1B_NSX_INSB_IJNSB_IJSI_SD_EEES1G_S1I_EEENSB_IJNSB_IJSD_SY_EEES1N_NSB_IJSY_S1K_EEEEEEEEEEvEEEENS_8epilogue10collective6detail29Sm90TmaWarpSpecializedAdapterINS25_15DefaultEpilogueISN_NSB_IJlNSB_IJSD_llEEESY_EEES2A_NS24_6thread17LinearCombinationISN_Li1EffLNS2B_9ScaleType4KindE0ELNS_15FloatRoundStyleE2ESN_EENS_4gemm15EpilogueDefaultEEEEEvvEEEEvNT_6ParamsE)
        .other          _ZN7cutlass13device_kernelINS_4conv6kernel13ConvUniversalINS1_16ConvProblemShapeILNS1_8OperatorE2ELi2EEENS1_10collective14CollectiveConvINS1_46MainloopSm90TmaGmmaWarpSpecializedImplicitGemmILS5_2ELi18ELi2EN4cute5tupleIJNSA_1CILi1EEESD_SD_EEENS1_36KernelImplicitTmaWarpSpecializedSm90ELi1EEENSB_IJNSC_ILi128EEENSB_IJNSC_ILi64EEEEEENSB_IJNSC_ILi32EEEEEEEEENS_10bfloat16_tESN_NSA_8TiledMMAINSA_8MMA_AtomIJNSA_4SM904GMMA27MMA_64x64x16_F32BF16BF16_SSILNSR_5MajorE1ELST_1ELNSR_7ScaleInE1ELSU_1EEEEEENSA_6LayoutISE_NSB_IJNSC_ILi0EEESY_SY_EEEEENSB_IJNSA_10UnderscoreES11_S11_EEEEENS7_6detail26Sm90ImplicitGemmTileTraitsINSA_13SM90_TMA_LOADENSA_14ComposedLayoutINSA_7SwizzleILi3ELi4ELi3EEENSA_18smem_ptr_flag_bitsILi16EEENSX_INSB_IJNSB_IJSI_NSC_ILi2EEEEEENSB_IJNSC_ILi8EEENSC_ILi4EEEEEENSB_IJSD_NSC_ILi18EEEEEEEEENSB_IJNSB_IJSD_NSC_ILi2048EEEEEENSB_IJSI_NSC_ILi512EEEEEENSB_IJSY_NSC_ILi4096EEEEEEEEEEEEEvEENS15_INSA_20SM90_TMA_LOAD_IM2COLENS17_IS19_S1B_NSX_INSB_IJNSB_IJSI_SD_EEES1G_S1I_EEENSB_IJNSB_IJSD_SY_EEES1N_NSB_IJSY_S1K_EEEEEEEEEEvEEEENS_8epilogue10collective6detail29Sm90TmaWarpSpecializedAdapterINS25_15DefaultEpilogueISN_NSB_IJlNSB_IJSD_llEEESY_EEES2A_NS24_6thread17LinearCombinationISN_Li1EffLNS2B_9ScaleType4KindE0ELNS_15FloatRoundStyleE2ESN_EENS_4gemm15EpilogueDefaultEEEEEvvEEEEvNT_6ParamsE,@"STO_CUDA_ENTRY STV_DEFAULT"
_ZN7cutlass13device_kernelINS_4conv6kernel13ConvUniversalINS1_16ConvProblemShapeILNS1_8OperatorE2ELi2EEENS1_10collective14CollectiveConvINS1_46MainloopSm90TmaGmmaWarpSpecializedImplicitGemmILS5_2ELi18ELi2EN4cute5tupleIJNSA_1CILi1EEESD_SD_EEENS1_36KernelImplicitTmaWarpSpecializedSm90ELi1EEENSB_IJNSC_ILi128EEENSB_IJNSC_ILi64EEEEEENSB_IJNSC_ILi32EEEEEEEEENS_10bfloat16_tESN_NSA_8TiledMMAINSA_8MMA_AtomIJNSA_4SM904GMMA27MMA_64x64x16_F32BF16BF16_SSILNSR_5MajorE1ELST_1ELNSR_7ScaleInE1ELSU_1EEEEEENSA_6LayoutISE_NSB_IJNSC_ILi0EEESY_SY_EEEEENSB_IJNSA_10UnderscoreES11_S11_EEEEENS7_6detail26Sm90ImplicitGemmTileTraitsINSA_13SM90_TMA_LOADENSA_14ComposedLayoutINSA_7SwizzleILi3ELi4ELi3EEENSA_18smem_ptr_flag_bitsILi16EEENSX_INSB_IJNSB_IJSI_NSC_ILi2EEEEEENSB_IJNSC_ILi8EEENSC_ILi4EEEEEENSB_IJSD_NSC_ILi18EEEEEEEEENSB_IJNSB_IJSD_NSC_ILi2048EEEEEENSB_IJSI_NSC_ILi512EEEEEENSB_IJSY_NSC_ILi4096EEEEEEEEEEEEEvEENS15_INSA_20SM90_TMA_LOAD_IM2COLENS17_IS19_S1B_NSX_INSB_IJNSB_IJSI_SD_EEES1G_S1I_EEENSB_IJNSB_IJSD_SY_EEES1N_NSB_IJSY_S1K_EEEEEEEEEEvEEEENS_8epilogue10collective6detail29Sm90TmaWarpSpecializedAdapterINS25_15DefaultEpilogueISN_NSB_IJlNSB_IJSD_llEEESY_EEES2A_NS24_6thread17LinearCombinationISN_Li1EffLNS2B_9ScaleType4KindE0ELNS_15FloatRoundStyleE2ESN_EENS_4gemm15EpilogueDefaultEEEEEvvEEEEvNT_6ParamsE:
[----:B------:R-:W-:Y:S01]  /*0000*/  LDC R1, c[0x0][0x28] ;  /* 0x00000a00ff017b82 */ /* 0x000fe20000000800 */
[----:B------:R-:W0:Y:S01]  /*0010*/  S2R R9, SR_TID.X ;  /* 0x0000000000097919 */ /* 0x000e220000002100 */
[----:B------:R-:W-:Y:S01]  /*0020*/  ELECT P0, URZ, PT ;  /* 0x00000000003f782f */ /* 0x000fe20003800000 */
[----:B------:R-:W-:Y:S01]  /*0030*/  BSSY B0, `(.L_x_0) ;  /* 0x000000f000007945 */ /* 0x000fe20003800000 */
[--C-:B0-----:R-:W-:Y:S02]  /*0040*/  SHF.R.U32.HI R0, RZ, 0x5, R9.reuse ;  /* 0x00000005ff007819 */ /* 0x101fe40000011609 */
[----:B------:R-:W-:-:S03]  /*0050*/  SHF.R.U32.HI R3, RZ, 0x7, R9 ;  /* 0x00000007ff037819 */ /* 0x000fc60000011609 */
[----:B------:R-:W0:Y:S04]  /*0060*/  SHFL.IDX PT, R2, R0, RZ, 0x1f ;  /* 0x00001fff00027589 */ /* 0x000e2800000e0000 */
[----:B------:R1:W2:Y:S01]  /*0070*/  SHFL.IDX PT, R5, R3, RZ, 0x1f ;  /* 0x00001fff03057589 */ /* 0x0002a200000e0000 */
[----:B0-----:R-:W-:-:S13]  /*0080*/  ISETP.NE.OR P0, PT, R2, RZ, !P0 ;  /* 0x000000ff0200720c */ /* 0x001fda0004705670 */
[----:B-12---:R-:W-:Y:S05]  /*0090*/  @P0 BRA `(.L_x_1) ;  /* 0x0000000000200947 */ /* 0x006fea0003800000 */
[----:B------:R-:W-:Y:S02]  /*00a0*/  ULDC.64 UR4, c[0x0][0x198] ;  /* 0x0000660000047ab9 */ /* 0x000fe40000000a00 */
[----:B------:R-:W-:Y:S02]  /*00b0*/  UIADD3 UR6, UP0, UR4, 0xf0, URZ ;  /* 0x000000f004067890 */ /* 0x000fe4000ff1e03f */
[----:B------:R-:W-:Y:S02]  /*00c0*/  UIADD3 UR4, UP1, UR4, 0x1f0, URZ ;  /* 0x000001f004047890 */ /* 0x000fe4000ff3e03f */
[----:B------:R-:W-:Y:S02]  /*00d0*/  UIADD3.X UR7, URZ, UR5, URZ, UP0, !UPT ;  /* 0x000000053f077290 */ /* 0x000fe400087fe43f */
[----:B------:R-:W-:-:S07]  /*00e0*/  UIADD3.X UR5, URZ, UR5, URZ, UP1, !UPT ;  /* 0x000000053f057290 */ /* 0x000fce0008ffe43f */
[----:B------:R0:W-:Y:S02]  /*00f0*/  UTMACCTL.PF [UR6] ;  /* 0x00000000060079b9 */ /* 0x0001e40008040000 */
[----:B------:R0:W-:Y:S02]  /*0100*/  UTMACCTL.PF [UR4] ;  /* 0x00000000040079b9 */ /* 0x0001e40008040000 */
[----:B0-----:R-:W-:Y:S01]  /*0110*/  NOP ;  /* 0x0000000000007918 */ /* 0x001fe20000000000 */
.L_x_1:
[----:B------:R-:W-:Y:S05]  /*0120*/  BSYNC B0 ;  /* 0x0000000000007941 */ /* 0x000fea0003800000 */
.L_x_0:
[----:B------:R-:W0:Y:S01]  /*0130*/  SHFL.IDX PT, R0, R0, RZ, 0x1f ;  /* 0x00001fff00007589 */ /* 0x000e2200000e0000 */
[----:B------:R-:W-:-:S04]  /*0140*/  SHF.R.S32.HI R3, RZ, 0x1f, R2 ;  /* 0x0000001fff037819 */ /* 0x000fc80000011402 */
[----:B------:R-:W-:Y:S02]  /*0150*/  LEA.HI R3, R3, R2, RZ, 0x2 ;  /* 0x0000000203037211 */ /* 0x000fe400078f10ff */
[----:B0-----:R-:W-:-:S13]  /*0160*/  ISETP.NE.AND P0, PT, R0, RZ, PT ;  /* 0x000000ff0000720c */ /* 0x001fda0003f05270 */
[----:B------:R-:W-:Y:S05]  /*0170*/  @P0 BRA `(.L_x_2) ;  /* 0x0000000000d40947 */ /* 0x000fea0003800000 */
[----:B------:R-:W-:Y:S01]  /*0180*/  ELECT P0, URZ, PT ;  /* 0x00000000003f782f */ /* 0x000fe20003800000 */
[----:B------:R-:W-:-:S12]  /*0190*/  BSSY B0, `(.L_x_2) ;  /* 0x0000033000007945 */ /* 0x000fd80003800000 */
[----:B------:R-:W-:Y:S05]  /*01a0*/  @!P0 BRA `(.L_x_3) ;  /* 0x0000000000c48947 */ /* 0x000fea0003800000 */
[----:B------:R-:W0:Y:S01]  /*01b0*/  S2UR UR8, SR_CgaCtaId ;  /* 0x00000000000879c3 */ /* 0x000e220000008800 */
[----:B------:R-:W-:Y:S01]  /*01c0*/  UMOV UR4, 0x400 ;  /* 0x0000040000047882 */ /* 0x000fe20000000000 */
[----:B------:R-:W-:Y:S01]  /*01d0*/  UMOV UR5, 0x1 ;  /* 0x0000000100057882 */ /* 0x000fe20000000000 */
[----:B------:R-:W-:Y:S02]  /*01e0*/  UMOV UR6, 0x80 ;  /* 0x0000008000067882 */ /* 0x000fe40000000000 */
[----:B------:R-:W-:-:S04]  /*01f0*/  UIADD3 UR6, -UR6, 0x100000, URZ ;  /* 0x0010000006067890 */ /* 0x000fc8000fffe13f */
[----:B------:R-:W-:Y:S02]  /*0200*/  USHF.L.U32 UR7, UR6, 0xb, URZ ;  /* 0x0000000b06077899 */ /* 0x000fe4000800063f */
[----:B------:R-:W-:Y:S02]  /*0210*/  USHF.L.U32 UR6, UR6, 0x1, URZ ;  /* 0x0000000106067899 */ /* 0x000fe4000800063f */
[----:B0-----:R-:W-:Y:S02]  /*0220*/  ULEA UR8, UR8, UR4, 0x18 ;  /* 0x0000000408087291 */ /* 0x001fe4000f8ec03f */
[----:B------:R-:W-:-:S04]  /*0230*/  UIADD3 UR4, -UR5, 0x100000, URZ ;  /* 0x0010000005047890 */ /* 0x000fc8000fffe13f */
[----:B------:R-:W-:Y:S02]  /*0240*/  USHF.L.U32 UR5, UR4, 0xb, URZ ;  /* 0x0000000b04057899 */ /* 0x000fe4000800063f */
[----:B------:R-:W-:Y:S01]  /*0250*/  USHF.L.U32 UR4, UR4, 0x1, URZ ;  /* 0x0000000104047899 */ /* 0x000fe2000800063f */
[----:B------:R-:W0:Y:S11]  /*0260*/  FENCE.VIEW.ASYNC.S ;  /* 0x00000000000073c6 */ /* 0x000e360000000000 */
[----:B0-----:R0:W1:Y:S01]  /*0270*/  SYNCS.EXCH.64 URZ, [UR8+0x36000], UR4 ;  /* 0x03600004083f75b2 */ /* 0x0010620008000100 */
[----:B------:R0:W2:Y:S01]  /*0280*/  SYNCS.EXCH.64 URZ, [UR8+0x36090], UR6 ;  /* 0x03609006083f75b2 */ /* 0x0000a20008000100 */
[----:B------:R0:W3:Y:S01]  /*0290*/  SYNCS.EXCH.64 URZ, [UR8+0x36008], UR4 ;  /* 0x03600804083f75b2 */ /* 0x0000e20008000100 */
[----:B------:R0:W4:Y:S01]  /*02a0*/  SYNCS.EXCH.64 URZ, [UR8+0x36098], UR6 ;  /* 0x03609806083f75b2 */ /* 0x0001220008000100 */
[----:B------:R0:W0:Y:S01]  /*02b0*/  SYNCS.EXCH.64 URZ, [UR8+0x36010], UR4 ;  /* 0x03601004083f75b2 */ /* 0x0000220008000100 */
        /* <DEDUP_REMOVED lines=31> */
[----:B-1234-:R-:W-:Y:S01]  /*04b0*/  NOP ;  /* 0x0000000000007918 */ /* 0x01efe20000000000 */
.L_x_3:
[----:B0-----:R-:W-:Y:S05]  /*04c0*/  BSYNC B0 ;  /* 0x0000000000007941 */ /* 0x001fea0003800000 */
.L_x_2:
[----:B------:R-:W-:Y:S01]  /*04d0*/  ULDC.64 UR4, c[0x0][0x598] ;  /* 0x0001660000047ab9 */ /* 0x000fe20000000a00 */
[----:B------:R-:W-:Y:S01]  /*04e0*/  LOP3.LUT R3, R3, 0xfffffffc, RZ, 0xc0, !PT ;  /* 0xfffffffc03037812 */ /* 0x000fe200078ec0ff */
[----:B------:R-:W-:Y:S01]  /*04f0*/  NOP ;  /* 0x0000000000007918 */ /* 0x000fe20000000000 */
[----:B------:R-:W-:Y:S01]  /*0500*/  ISETP.NE.U32.AND P0, PT, RZ, UR4, PT ;  /* 0x00000004ff007c0c */ /* 0x000fe2000bf05070 */
[----:B------:R-:W-:Y:S01]  /*0510*/  NOP ;  /* 0x0000000000007918 */ /* 0x000fe20000000000 */
[----:B------:R-:W-:Y:S01]  /*0520*/  BAR.SYNC.DEFER_BLOCKING 0x0 ;  /* 0x0000000000007b1d */ /* 0x000fe20000010000 */
[----:B------:R-:W-:Y:S01]  /*0530*/  IMAD.IADD R4, R2, 0x1, -R3 ;  /* 0x0000000102047824 */ /* 0x000fe200078e0a03 */
[----:B------:R-:W-:Y:S02]  /*0540*/  ISETP.NE.AND.EX P0, PT, RZ, UR5, PT, P0 ;  /* 0x00000005ff007c0c */ /* 0x000fe4000bf05300 */
[C---:B------:R-:W-:Y:S02]  /*0550*/  ISETP.NE.AND P2, PT, R5.reuse, 0x1, PT ;  /* 0x000000010500780c */ /* 0x040fe40003f45270 */
[----:B------:R-:W-:Y:S01]  /*0560*/  LOP3.LUT P1, RZ, R5, R4, RZ, 0xfc, !PT ;  /* 0x0000000405ff7212 */ /* 0x000fe2000782fcff */
[----:B------:R-:W-:-:S03]  /*0570*/  ULDC.64 UR12, c[0x0][0x208] ;  /* 0x00008200000c7ab9 */ /* 0x000fc60000000a00 */
[----:B------:R-:W-:-:S04]  /*0580*/  SEL R0, RZ, 0x1, P1 ;  /* 0x00000001ff007807 */ /* 0x000fc80000800000 */
[----:B------:R-:W-:Y:S01]  /*0590*/  SEL R0, R0, 0x2, P2 ;  /* 0x0000000200007807 */ /* 0x000fe20001000000 */
[----:B------:R-:W-:Y:S06]  /*05a0*/  @!P0 BRA `(.L_x_4) ;  /* 0x00000000001c8947 */ /* 0x000fec0003800000 */
[----:B------:R-:W0:Y:S02]  /*05b0*/  LDC.64 R2, c[0x0][0x598] ;  /* 0x00016600ff027b82 */ /* 0x000e240000000a00 */
[----:B0-----:R-:W2:Y:S02]  /*05c0*/  LDG.E.64 R2, desc[UR12][R2.64] ;  /* 0x0000000c02027981 */ /* 0x001ea4000c1e1b00 */
[----:B--2---:R-:W-:-:S04]  /*05d0*/  ISETP.NE.U32.AND P0, PT, R2, RZ, PT ;  /* 0x000000ff0200720c */ /* 0x004fc80003f05070 */
[----:B------:R-:W-:-:S13]  /*05e0*/  ISETP.NE.AND.EX P0, PT, R3, RZ, PT, P0 ;  /* 0x000000ff0300720c */ /* 0x000fda0003f05300 */
[----:B------:R-:W-:Y:S05]  /*05f0*/  @!P0 BRA `(.L_x_4) ;  /* 0x0000000000088947 */ /* 0x000fea0003800000 */
[----:B------:R2:W5:Y:S01]  /*0600*/  LD.E R16, desc[UR12][R2.64] ;  /* 0x0000000c02107980 */ /* 0x000562000c101900 */
[----:B------:R-:W-:Y:S05]  /*0610*/  BRA `(.L_x_5) ;  /* 0x0000000000207947 */ /* 0x000fea0003800000 */
.L_x_4:
[----:B------:R-:W-:Y:S02]  /*0620*/  ULDC.64 UR4, c[0x0][0x588] ;  /* 0x0001620000047ab9 */ /* 0x000fe40000000a00 */
[----:B------:R-:W-:-:S04]  /*0630*/  ISETP.NE.U32.AND P0, PT, RZ, UR4, PT ;  /* 0x00000004ff007c0c */ /* 0x000fc8000bf05070 */
[----:B------:R-:W-:-:S13]  /*0640*/  ISETP.NE.AND.EX P0, PT, RZ, UR5, PT, P0 ;  /* 0x00000005ff007c0c */ /* 0x000fda000bf05300 */
[----:B------:R-:W-:Y:S05]  /*0650*/  @!P0 BRA `(.L_x_6) ;  /* 0x00000000000c8947 */ /* 0x000fea0003800000 */
[----:B------:R-:W0:Y:S02]  /*0660*/  LDC.64 R16, c[0x0][0x588] ;  /* 0x00016200ff107b82 */ /* 0x000e240000000a00 */
[----:B0-----:R0:W5:Y:S01]  /*0670*/  LDG.E R16, desc[UR12][R16.64] ;  /* 0x0000000c10107981 */ /* 0x001162000c1e1900 */
[----:B------:R-:W-:Y:S05]  /*0680*/  BRA `(.L_x_5) ;  /* 0x0000000000047947 */ /* 0x000fea0003800000 */
.L_x_6:
[----:B------:R-:W1:Y:S02]  /*0690*/  LDC R16, c[0x0][0x580] ;  /* 0x00016000ff107b82 */ /* 0x000e640000000800 */
.L_x_5:
[----:B------:R-:W-:Y:S02]  /*06a0*/  ULDC.64 UR4, c[0x0][0x5a0] ;  /* 0x0001680000047ab9 */ /* 0x000fe40000000a00 */
[----:B------:R-:W-:-:S04]  /*06b0*/  ISETP.NE.U32.AND P0, PT, RZ, UR4, PT ;  /* 0x00000004ff007c0c */ /* 0x000fc8000bf05070 */
[----:B------:R-:W-:-:S13]  /*06c0*/  ISETP.NE.AND.EX P0, PT, RZ, UR5, PT, P0 ;  /* 0x00000005ff007c0c */ /* 0x000fda000bf05300 */
[----:B------:R-:W-:Y:S05]  /*06d0*/  @!P0 BRA `(.L_x_7) ;  /* 0x00000000001c8947 */ /* 0x000fea0003800000 */
[----:B--2---:R-:W2:Y:S02]  /*06e0*/  LDC.64 R2, c[0x0][0x5a0] ;  /* 0x00016800ff027b82 */ /* 0x004ea40000000a00 */
[----:B--2---:R-:W2:Y:S02]  /*06f0*/  LDG.E.64 R2, desc[UR12][R2.64] ;  /* 0x0000000c02027981 */ /* 0x004ea4000c1e1b00 */
[----:B--2---:R-:W-:-:S04]  /*0700*/  ISETP.NE.U32.AND P0, PT, R2, RZ, PT ;  /* 0x000000ff0200720c */ /* 0x004fc80003f05070 */
[----:B------:R-:W-:-:S13]  /*0710*/  ISETP.NE.AND.EX P0, PT, R3, RZ, PT, P0 ;  /* 0x000000ff0300720c */ /* 0x000fda0003f05300 */
[----:B------:R-:W-:Y:S05]  /*0720*/  @!P0 BRA `(.L_x_7) ;  /* 0x0000000000088947 */ /* 0x000fea0003800000 */
[----:B------:R2:W5:Y:S01]  /*0730*/  LD.E R22, desc[UR12][R2.64] ;  /* 0x0000000c02167980 */ /* 0x000562000c101900 */
[----:B------:R-:W-:Y:S05]  /*0740*/  BRA `(.L_x_8) ;  /* 0x0000000000207947 */ /* 0x000fea0003800000 */
.L_x_7:
[----:B------:R-:W-:Y:S02]  /*0750*/  ULDC.64 UR4, c[0x0][0x590] ;  /* 0x0001640000047ab9 */ /* 0x000fe40000000a00 */
[----:B------:R-:W-:-:S04]  /*0760*/  ISETP.NE.U32.AND P0, PT, RZ, UR4, PT ;  /* 0x00000004ff007c0c */ /* 0x000fc8000bf05070 */
[----:B------:R-:W-:-:S13]  /*0770*/  ISETP.NE.AND.EX P0, PT, RZ, UR5, PT, P0 ;  /* 0x00000005ff007c0c */ /* 0x000fda000bf05300 */
[----:B------:R-:W-:Y:S05]  /*0780*/  @!P0 BRA `(.L_x_9) ;  /* 0x00000000000c8947 */ /* 0x000fea0003800000 */
[----:B------:R-:W3:Y:S02]  /*0790*/  LDC.64 R22, c[0x0][0x590] ;  /* 0x00016400ff167b82 */ /* 0x000ee40000000a00 */
[----:B---3--:R4:W5:Y:S01]  /*07a0*/  LDG.E R22, desc[UR12][R22.64] ;  /* 0x0000000c16167981 */ /* 0x008962000c1e1900 */
[----:B------:R-:W-:Y:S05]  /*07b0*/  BRA `(.L_x_8) ;  /* 0x0000000000047947 */ /* 0x000fea0003800000 */
.L_x_9:
[----:B------:R-:W3:Y:S02]  /*07c0*/  LDC R22, c[0x0][0x584] ;  /* 0x00016100ff167b82 */ /* 0x000ee40000000800 */
.L_x_8:
[----:B--2---:R-:W2:Y:S01]  /*07d0*/  LDC R2, c[0x0][0x4c0] ;  /* 0x00013000ff027b82 */ /* 0x004ea20000000800 */
[----:B------:R-:W0:Y:S07]  /*07e0*/  S2R R10, SR_CTAID.Y ;  /* 0x00000000000a7919 */ /* 0x000e2e0000002600 */
[----:B------:R-:W1:Y:S01]  /*07f0*/  LDC R19, c[0x0][0x4c4] ;  /* 0x00013100ff137b82 */ /* 0x000e620000000800 */
[----:B--2---:R-:W-:-:S05]  /*0800*/  VIADD R2, R2, 0x3f ;  /* 0x0000003f02027836 */ /* 0x004fca0000000000 */
[----:B------:R-:W-:Y:S02]  /*0810*/  SHF.R.S32.HI R3, RZ, 0x1f, R2 ;  /* 0x0000001fff037819 */ /* 0x000fe40000011402 */
[----:B-1----:R-:W-:Y:S02]  /*0820*/  IABS R13, R19 ;  /* 0x00000013000d7213 */ /* 0x002fe40000000000 */
[----:B------:R-:W-:-:S04]  /*0830*/  LEA.HI R3, R3, R2, RZ, 0x6 ;  /* 0x0000000203037211 */ /* 0x000fc800078f30ff */
[----:B------:R-:W-:-:S04]  /*0840*/  SHF.R.S32.HI R95, RZ, 0x6, R3 ;  /* 0x00000006ff5f7819 */ /* 0x000fc80000011403 */
[-C--:B------:R-:W-:Y:S02]  /*0850*/  IABS R12, R95.reuse ;  /* 0x0000005f000c7213 */ /* 0x080fe40000000000 */
[----:B------:R-:W-:Y:S02]  /*0860*/  IABS R8, R95 ;  /* 0x0000005f00087213 */ /* 0x000fe40000000000 */
[----:B------:R-:W1:Y:S03]  /*0870*/  I2F.RP R6, R12 ;  /* 0x0000000c00067306 */ /* 0x000e660000209400 */
[----:B------:R-:W-:-:S05]  /*0880*/  IMAD.MOV R11, RZ, RZ, -R8 ;  /* 0x000000ffff0b7224 */ /* 0x000fca00078e0a08 */
[----:B-1----:R-:W1:Y:S02]  /*0890*/  MUFU.RCP R6, R6 ;  /* 0x0000000600067308 */ /* 0x002e640000001000 */
[----:B-1----:R-:W-:Y:S01]  /*08a0*/  VIADD R2, R6, 0xffffffe ;  /* 0x0ffffffe06027836 */ /* 0x002fe20000000000 */
[----:B0-----:R-:W-:-:S05]  /*08b0*/  IABS R6, R10 ;  /* 0x0000000a00067213 */ /* 0x001fca0000000000 */
[----:B------:R0:W1:Y:S02]  /*08c0*/  F2I.FTZ.U32.TRUNC.NTZ R3, R2 ;  /* 0x0000000200037305 */ /* 0x000064000021f000 */
[----:B0-----:R-:W-:Y:S02]  /*08d0*/  IMAD.MOV.U32 R2, RZ, RZ, RZ ;  /* 0x000000ffff027224 */ /* 0x001fe400078e00ff */
[----:B-1----:R-:W-:-:S04]  /*08e0*/  IMAD.MOV R7, RZ, RZ, -R3 ;  /* 0x000000ffff077224 */ /* 0x002fc800078e0a03 */
[----:B------:R-:W-:-:S04]  /*08f0*/  IMAD R7, R7, R12, RZ ;  /* 0x0000000c07077224 */ /* 0x000fc800078e02ff */
[----:B------:R-:W-:Y:S02]  /*0900*/  IMAD.HI.U32 R3, R3, R7, R2 ;  /* 0x0000000703037227 */ /* 0x000fe400078e0002 */
[----:B------:R-:W0:Y:S04]  /*0910*/  I2F.RP R7, R13 ;  /* 0x0000000d00077306 */ /* 0x000e280000209400 */
[----:B------:R-:W-:-:S04]  /*0920*/  IMAD.HI.U32 R2, R3, R6, RZ ;  /* 0x0000000603027227 */ /* 0x000fc800078e00ff */
[----:B------:R-:W-:Y:S01]  /*0930*/  IMAD R3, R2, R11, R6 ;  /* 0x0000000b02037224 */ /* 0x000fe200078e0206 */
[----:B------:R-:W-:Y:S01]  /*0940*/  LOP3.LUT R6, R10, R95, RZ, 0x3c, !PT ;  /* 0x0000005f0a067212 */ /* 0x000fe200078e3cff */
[----:B------:R-:W1:Y:S03]  /*0950*/  LDC R11, c[0x0][0x290] ;  /* 0x0000a400ff0b7b82 */ /* 0x000e660000000800 */
[----:B------:R-:W-:Y:S01]  /*0960*/  ISETP.GT.U32.AND P1, PT, R12, R3, PT ;  /* 0x000000030c00720c */ /* 0x000fe20003f24070 */
[----:B0-----:R-:W0:Y:S01]  /*0970*/  MUFU.RCP R7, R7 ;  /* 0x0000000700077308 */ /* 0x001e220000001000 */
[----:B------:R-:W-:-:S11]  /*0980*/  ISETP.GE.AND P2, PT, R6, RZ, PT ;  /* 0x000000ff0600720c */ /* 0x000fd60003f46270 */
[----:B------:R-:W-:Y:S02]  /*0990*/  @!P1 IMAD.IADD R3, R3, 0x1, -R12 ;  /* 0x0000000103039824 */ /* 0x000fe400078e0a0c */
[----:B------:R-:W-:Y:S01]  /*09a0*/  @!P1 VIADD R2, R2, 0x1 ;  /* 0x0000000102029836 */ /* 0x000fe20000000000 */
[----:B------:R-:W-:Y:S02]  /*09b0*/  ISETP.NE.AND P1, PT, R95, RZ, PT ;  /* 0x000000ff5f00720c */ /* 0x000fe40003f25270 */
[----:B------:R-:W-:Y:S01]  /*09c0*/  ISETP.GE.U32.AND P0, PT, R3, R12, PT ;  /* 0x0000000c0300720c */ /* 0x000fe20003f06070 */
[----:B0-----:R-:W-:-:S04]  /*09d0*/  VIADD R8, R7, 0xffffffe ;  /* 0x0ffffffe07087836 */ /* 0x001fc80000000000 */
[----:B------:R-:W0:Y:S08]  /*09e0*/  F2I.FTZ.U32.TRUNC.NTZ R3, R8 ;  /* 0x0000000800037305 */ /* 0x000e30000021f000 */
[----:B------:R-:W-:-:S04]  /*09f0*/  @P0 VIADD R2, R2, 0x1 ;  /* 0x0000000102020836 */ /* 0x000fc80000000000 */
[----:B------:R-:W-:Y:S02]  /*0a00*/  IMAD.MOV.U32 R12, RZ, RZ, R2 ;  /* 0x000000ffff0c7224 */ /* 0x000fe400078e0002 */
[----:B0-----:R-:W-:Y:S02]  /*0a10*/  IMAD.MOV R2, RZ, RZ, -R3 ;  /* 0x000000ffff027224 */ /* 0x001fe400078e0a03 */
[----:B------:R-:W-:Y:S01]  /*0a20*/  @!P2 IMAD.MOV R12, RZ, RZ, -R12 ;  /* 0x000000ffff0ca224 */ /* 0x000fe200078e0a0c */
[----:B------:R-:W-:Y:S01]  /*0a30*/  @!P1 LOP3.LUT R12, RZ, R95, RZ, 0x33, !PT ;  /* 0x0000005fff0c9212 */ /* 0x000fe200078e33ff */
[----:B------:R-:W-:Y:S02]  /*0a40*/  IMAD R7, R2, R13, RZ ;  /* 0x0000000d02077224 */ /* 0x000fe400078e02ff */
[----:B------:R-:W-:Y:S01]  /*0a50*/  IMAD.MOV.U32 R2, RZ, RZ, RZ ;  /* 0x000000ffff027224 */ /* 0x000fe200078e00ff */
[----:B------:R-:W-:-:S03]  /*0a60*/  IABS R6, R12 ;  /* 0x0000000c00067213 */ /* 0x000fc60000000000 */
[----:B------:R-:W-:-:S04]  /*0a70*/  IMAD.HI.U32 R2, R3, R7, R2 ;  /* 0x0000000703027227 */ /* 0x000fc800078e0002 */
[----:B------:R-:W-:Y:S02]  /*0a80*/  IMAD.MOV.U32 R3, RZ, RZ, R6 ;  /* 0x000000ffff037224 */ /* 0x000fe400078e0006 */
[----:B------:R-:W-:Y:S02]  /*0a90*/  IMAD.MOV R6, RZ, RZ, -R12 ;  /* 0x000000ffff067224 */ /* 0x000fe400078e0a0c */
[----:B------:R-:W-:-:S04]  /*0aa0*/  IMAD.HI.U32 R94, R2, R3, RZ ;  /* 0x00000003025e7227 */ /* 0x000fc800078e00ff */
[----:B------:R-:W-:Y:S02]  /*0ab0*/  IMAD.MOV R2, RZ, RZ, -R94 ;  /* 0x000000ffff027224 */ /* 0x000fe400078e0a5e */
[----:B------:R-:W-:Y:S02]  /*0ac0*/  IMAD R95, R95, R6, R10 ;  /* 0x000000065f5f7224 */ /* 0x000fe400078e020a */
[----:B------:R-:W-:-:S05]  /*0ad0*/  IMAD R2, R13, R2, R3 ;  /* 0x000000020d027224 */ /* 0x000fca00078e0203 */
[----:B------:R-:W-:-:S13]  /*0ae0*/  ISETP.GT.U32.AND P1, PT, R13, R2, PT ;  /* 0x000000020d00720c */ /* 0x000fda0003f24070 */
[----:B------:R-:W-:Y:S02]  /*0af0*/  @!P1 IMAD.IADD R2, R2, 0x1, -R13 ;  /* 0x0000000102029824 */ /* 0x000fe400078e0a0d */
[----:B------:R-:W-:Y:S01]  /*0b00*/  @!P1 VIADD R94, R94, 0x1 ;  /* 0x000000015e5e9836 */ /* 0x000fe20000000000 */
[----:B------:R-:W-:Y:S02]  /*0b10*/  ISETP.NE.AND P1, PT, R19, RZ, PT ;  /* 0x000000ff1300720c */ /* 0x000fe40003f25270 */
[----:B------:R-:W-:Y:S02]  /*0b20*/  ISETP.GE.U32.AND P0, PT, R2, R13, PT ;  /* 0x0000000d0200720c */ /* 0x000fe40003f06070 */
[----:B------:R-:W-:-:S04]  /*0b30*/  LOP3.LUT R2, R12, R19, RZ, 0x3c, !PT ;  /* 0x000000130c027212 */ /* 0x000fc800078e3cff */
[----:B------:R-:W-:Y:S01]  /*0b40*/  ISETP.GE.AND P2, PT, R2, RZ, PT ;  /* 0x000000ff0200720c */ /* 0x000fe20003f46270 */
[----:B-1----:R-:W-:-:S05]  /*0b50*/  VIADD R2, R11, 0x1f ;  /* 0x0000001f0b027836 */ /* 0x002fca0000000000 */
[----:B------:R-:W-:Y:S01]  /*0b60*/  SHF.R.S32.HI R3, RZ, 0x1f, R2 ;  /* 0x0000001fff037819 */ /* 0x000fe20000011402 */
[----:B------:R-:W-:Y:S01]  /*0b70*/  @P0 VIADD R94, R94, 0x1 ;  /* 0x000000015e5e0836 */ /* 0x000fe20000000000 */
[----:B------:R-:W-:Y:S02]  /*0b80*/  ISETP.NE.AND P0, PT, R5, RZ, PT ;  /* 0x000000ff0500720c */ /* 0x000fe40003f05270 */
[----:B------:R-:W-:-:S03]  /*0b90*/  LEA.HI R3, R3, R2, RZ, 0x5 ;  /* 0x0000000203037211 */ /* 0x000fc600078f28ff */
[----:B------:R-:W-:Y:S01]  /*0ba0*/  @!P2 IMAD.MOV R94, RZ, RZ, -R94 ;  /* 0x000000ffff5ea224 */ /* 0x000fe200078e0a5e */
[----:B------:R-:W-:Y:S02]  /*0bb0*/  @!P1 LOP3.LUT R94, RZ, R19, RZ, 0x33, !PT ;  /* 0x00000013ff5e9212 */ /* 0x000fe400078e33ff */
[----:B------:R-:W-:-:S03]  /*0bc0*/  SHF.R.S32.HI R7, RZ, 0x5, R3 ;  /* 0x00000005ff077819 */ /* 0x000fc60000011403 */
[----:B------:R-:W-:-:S04]  /*0bd0*/  IMAD.MOV R8, RZ, RZ, -R94 ;  /* 0x000000ffff087224 */ /* 0x000fc800078e0a5e */
[----:B------:R-:W-:Y:S01]  /*0be0*/  IMAD R19, R19, R8, R12 ;  /* 0x0000000813137224 */ /* 0x000fe200078e020c */
[----:B------:R-:W-:Y:S06]  /*0bf0*/  @!P0 BRA `(.L_x_10) ;  /* 0x0000005800388947 */ /* 0x000fec0003800000 */
[----:B------:R-:W-:-:S13]  /*0c00*/  ISETP.NE.AND P0, PT, R5, 0x1, PT ;  /* 0x000000010500780c */ /* 0x000fda0003f05270 */
[----:B------:R-:W-:Y:S05]  /*0c10*/  @P0 EXIT ;  /* 0x000000000000094d */ /* 0x000fea0003800000 */
[----:B------:R-:W-:Y:S01]  /*0c20*/  ISETP.GE.AND P0, PT, R11, 0x1, PT ;  /* 0x000000010b00780c */ /* 0x000fe20003f06270 */
[----:B------:R-:W-:Y:S01]  /*0c30*/  UMOV UR4, URZ ;  /* 0x0000003f00047c82 */ /* 0x000fe20008000000 */
[----:B------:R-:W-:Y:S02]  /*0c40*/  CS2R R54, SRZ ;  /* 0x0000000000367805 */ /* 0x000fe4000001ff00 */
[----:B------:R-:W-:Y:S02]  /*0c50*/  CS2R R56, SRZ ;  /* 0x0000000000387805 */ /* 0x000fe4000001ff00 */
[----:B------:R-:W-:Y:S02]  /*0c60*/  CS2R R58, SRZ ;  /* 0x00000000003a7805 */ /* 0x000fe4000001ff00 */
[----:B------:R-:W-:Y:S02]  /*0c70*/  CS2R R60, SRZ ;  /* 0x00000000003c7805 */ /* 0x000fe4000001ff00 */
[----:B------:R-:W-:-:S02]  /*0c80*/  CS2R R62, SRZ ;  /* 0x00000000003e7805 */ /* 0x000fc4000001ff00 */
[----:B------:R-:W-:Y:S02]  /*0c90*/  CS2R R64, SRZ ;  /* 0x0000000000407805 */ /* 0x000fe4000001ff00 */
        /* <DEDUP_REMOVED lines=25> */
[----:B------:R-:W-:Y:S01]  /*0e30*/  CS2R R52, SRZ ;  /* 0x0000000000347805 */ /* 0x000fe2000001ff00 */
[----:B------:R-:W-:Y:S06]  /*0e40*/  @!P0 BRA `(.L_x_11) ;  /* 0x0000000000988947 */ /* 0x000fec0003800000 */
[----:B------:R-:W-:-:S04]  /*0e50*/  LOP3.LUT R2, R0, 0x1, RZ, 0xfc, !PT ;  /* 0x0000000100027812 */ /* 0x000fc800078efcff */
[----:B------:R-:W-:-:S13]  /*0e60*/  ISETP.NE.AND P0, PT, R2, 0x3, PT ;  /* 0x000000030200780c */ /* 0x000fda0003f05270 */
[----:B------:R-:W-:Y:S05]  /*0e70*/  @!P0 BRA `(.L_x_12) ;  /* 0x0000000000048947 */ /* 0x000fea0003800000 */
[----:B------:R-:W-:Y:S01]  /*0e80*/  BPT.TRAP 0x1 ;  /* 0x000000040000795c */ /* 0x000fe20000300000 */
.L_x_12:
[----:B------:R-:W0:Y:S01]  /*0e90*/  S2UR UR5, SR_CgaCtaId ;  /* 0x00000000000579c3 */ /* 0x000e220000008800 */
[----:B------:R-:W-:Y:S01]  /*0ea0*/  SHF.L.U32 R2, RZ, 0x1f, RZ ;  /* 0x0000001fff027819 */ /* 0x000fe200000006ff */
[----:B------:R-:W-:Y:S02]  /*0eb0*/  UMOV UR4, 0x400 ;  /* 0x0000040000047882 */ /* 0x000fe40000000000 */
[----:B0-----:R-:W-:-:S12]  /*0ec0*/  ULEA UR4, UR5, UR4, 0x18 ;  /* 0x0000000405047291 */ /* 0x001fd8000f8ec03f */
.L_x_13:
[----:B0-----:R-:W-:-:S04]  /*0ed0*/  IMAD.U32 R3, RZ, RZ, UR4 ;  /* 0x00000004ff037e24 */ /* 0x001fc8000f8e00ff */
[----:B------:R0:W1:Y:S03]  /*0ee0*/  SYNCS.PHASECHK.TRANS64.TRYWAIT P0, [R3+URZ+0x36000], R2 ;  /* 0x03600002030075a7 */ /* 0x000066000800017f */
[----:B-1----:R-:W-:Y:S05]  /*0ef0*/  @!P0 NANOSLEEP.SYNCS 0x989680 ;  /* 0x009896800000895d */ /* 0x002fea0003900000 */
[----:B------:R-:W1:Y:S02]  /*0f00*/  @!P0 SYNCS.PHASECHK.TRANS64 P0, [R3+URZ+0x36000], R2 ;  /* 0x03600002030085a7 */ /* 0x000e64000800007f */
[----:B-1----:R-:W-:Y:S05]  /*0f10*/  @!P0 BRA `(.L_x_13) ;  /* 0xfffffffc00ec8947 */ /* 0x002fea000383ffff */
[----:B------:R-:W-:Y:S01]  /*0f20*/  UIADD3 UR5, UR4, 0x24000, URZ ;  /* 0x0002400004057890 */ /* 0x000fe2000fffe03f */
[----:B------:R-:W-:Y:S01]  /*0f30*/  WARPGROUP.ARRIVE ;  /* 0x00000000000079c5 */ /* 0x000fe20000000000 */
[----:B------:R-:W-:Y:S02]  /*0f40*/  USHF.R.U32.HI UR4, URZ, 0x4, UR4 ;  /* 0x000000043f047899 */ /* 0x000fe40008011604 */
[----:B------:R-:W-:Y:S02]  /*0f50*/  USHF.R.U32.HI UR5, URZ, 0x4, UR5 ;  /* 0x000000043f057899 */ /* 0x000fe40008011605 */
[----:B------:R-:W-:Y:S02]  /*0f60*/  ULOP3.LUT UR8, UR4, 0x3fff, URZ, 0xc0, !UPT ;  /* 0x00003fff04087892 */ /* 0x000fe4000f8ec03f */
[----:B------:R-:W-:Y:S02]  /*0f70*/  ULOP3.LUT UR9, UR5, 0x3fff, URZ, 0xc0, !UPT ;  /* 0x00003fff05097892 */ /* 0x000fe4000f8ec03f */
[----:B------:R-:W-:Y:S01]  /*0f80*/  UIADD3 UR10, UR8, 0x100, URZ ;  /* 0x00000100080a7890 */ /* 0x000fe2000fffe03f */
[----:B------:R-:W-:-:S02]  /*0f90*/  UMOV UR5, 0x40000040 ;  /* 0x4000004000057882 */ /* 0x000fc40000000000 */
[----:B------:R-:W-:Y:S01]  /*0fa0*/  UMOV UR4, UR8 ;  /* 0x0000000800047c82 */ /* 0x000fe20008000000 */
[----:B------:R-:W-:Y:S01]  /*0fb0*/  UMOV UR7, 0x40000040 ;  /* 0x4000004000077882 */ /* 0x000fe20000000000 */
[----:B------:R-:W-:Y:S02]  /*0fc0*/  UMOV UR6, UR9 ;  /* 0x0000000900067c82 */ /* 0x000fe40008000000 */
[----:B------:R-:W-:Y:S01]  /*0fd0*/  HGMMA.64x64x16.F32.BF16 R56, gdesc[UR4].tnspA.tnspB, RZ, !UPT ;  /* 0x60e00000043879f0 */ /* 0x000fe2000c7018ff */
[----:B------:R-:W-:Y:S01]  /*0fe0*/  UMOV UR4, UR10 ;  /* 0x0000000a00047c82 */ /* 0x000fe20008000000 */
[----:B------:R-:W-:Y:S02]  /*0ff0*/  UMOV UR5, 0x40000040 ;  /* 0x4000004000057882 */ /* 0x000fe40000000000 */
[----:B------:R-:W-:Y:S01]  /*1000*/  HGMMA.64x64x16.F32.BF16 R24, gdesc[UR4].tnspA.tnspB, RZ, !UPT ;  /* 0x60e00000041879f0 */ /* 0x000fe2000c7018ff */
[----:B------:R-:W-:Y:S02]  /*1010*/  UIADD3 UR4, UR8, 0x80, URZ ;  /* 0x0000008008047890 */ /* 0x000fe4000fffe03f */
[----:B------:R-:W-:-:S02]  /*1020*/  UIADD3 UR6, UR9, 0x80, URZ ;  /* 0x0000008009067890 */ /* 0x000fc4000fffe03f */
[----:B------:R-:W-:Y:S01]  /*1030*/  UIADD3 UR8, UR8, 0x180, URZ ;  /* 0x0000018008087890 */ /* 0x000fe2000fffe03f */
[----:B------:R-:W-:Y:S01]  /*1040*/  UMOV UR5, 0x40000040 ;  /* 0x4000004000057882 */ /* 0x000fe20000000000 */
[----:B------:R-:W-:-:S05]  /*1050*/  UMOV UR7, 0x40000040 ;  /* 0x4000004000077882 */ /* 0x000fca0000000000 */
[----:B------:R-:W-:Y:S01]  /*1060*/  HGMMA.64x64x16.F32.BF16 R56, gdesc[UR4].tnspA.tnspB, R56 ;  /* 0x60e00000043879f0 */ /* 0x000fe20008701838 */
[----:B------:R-:W-:Y:S01]  /*1070*/  UMOV UR4, UR8 ;  /* 0x0000000800047c82 */ /* 0x000fe20008000000 */
[----:B------:R-:W-:Y:S02]  /*1080*/  UMOV UR5, 0x40000040 ;  /* 0x4000004000057882 */ /* 0x000fe40000000000 */
[----:B------:R-:W-:Y:S01]  /*1090*/  HGMMA.64x64x16.F32.BF16 R24, gdesc[UR4].tnspA.tnspB, R24, gsb0 ;  /* 0x60e00000041879f0 */ /* 0x000fe20008001818 */
[----:B------:R-:W-:-:S05]  /*10a0*/  UMOV UR4, 0x1 ;  /* 0x0000000100047882 */ /* 0x000fca0000000000 */
.L_x_11:
[----:B0-----:R-:W-:-:S05]  /*10b0*/  VIMNMX R2, R7, 0x1, PT ;  /* 0x0000000107027848 */ /* 0x001fca0003fe0100 */
[----:B------:R-:W-:-:S05]  /*10c0*/  IMAD.IADD R4, R7, 0x1, -R2 ;  /* 0x0000000107047824 */ /* 0x000fca00078e0a02 */
[----:B------:R-:W-:-:S13]  /*10d0*/  ISETP.GE.AND P0, PT, R4, 0x1, PT ;  /* 0x000000010400780c */ /* 0x000fda0003f06270 */
[----:B------:R-:W-:Y:S05]  /*10e0*/  @!P0 BRA `(.L_x_14) ;  /* 0x0000000400088947 */ /* 0x000fea0003800000 */
[----:B------:R-:W0:Y:S01]  /*10f0*/  S2UR UR6, SR_CgaCtaId ;  /* 0x00000000000679c3 */ /* 0x000e220000008800 */
[----:B------:R-:W-:Y:S01]  /*1100*/  UMOV UR5, 0x400 ;  /* 0x0000040000057882 */ /* 0x000fe20000000000 */
[----:B------:R-:W-:Y:S01]  /*1110*/  LOP3.LUT R7, R0, 0x1, RZ, 0xfc, !PT ;  /* 0x0000000100077812 */ /* 0x000fe200078efcff */
[----:B------:R-:W-:Y:S01]  /*1120*/  IMAD.MOV.U32 R5, RZ, RZ, RZ ;  /* 0x000000ffff057224 */ /* 0x000fe200078e00ff */
[----:B------:R-:W-:Y:S01]  /*1130*/  UISETP.NE.U32.AND UP0, UPT, UR4, URZ, UPT ;  /* 0x0000003f0400728c */ /* 0x000fe2000bf05070 */
[----:B------:R-:W-:Y:S01]  /*1140*/  IMAD.MOV.U32 R2, RZ, RZ, R4 ;  /* 0x000000ffff027224 */ /* 0x000fe200078e0004 */
[----:B0-----:R-:W-:-:S04]  /*1150*/  ULEA UR15, UR6, UR5, 0x18 ;  /* 0x00000005060f7291 */ /* 0x001fc8000f8ec03f */
[----:B------:R-:W-:Y:S02]  /*1160*/  UIADD3 UR6, UR15, 0x24000, URZ ;  /* 0x000240000f067890 */ /* 0x000fe4000fffe03f */
[----:B------:R-:W-:Y:S02]  /*1170*/  USHF.R.U32.HI UR5, URZ, 0x4, UR15 ;  /* 0x000000043f057899 */ /* 0x000fe4000801160f */
[----:B------:R-:W-:Y:S02]  /*1180*/  USHF.R.U32.HI UR6, URZ, 0x4, UR6 ;  /* 0x000000043f067899 */ /* 0x000fe40008011606 */
[----:B------:R-:W-:Y:S02]  /*1190*/  ULOP3.LUT UR16, UR5, 0x3fff, URZ, 0xc0, !UPT ;  /* 0x00003fff05107892 */ /* 0x000fe4000f8ec03f */
[----:B------:R-:W-:Y:S01]  /*11a0*/  ULOP3.LUT UR17, UR6, 0x3fff, URZ, 0xc0, !UPT ;  /* 0x00003fff06117892 */ /* 0x000fe2000f8ec03f */
[----:B------:R-:W-:-:S11]  /*11b0*/  UMOV UR5, URZ ;  /* 0x0000003f00057c82 */ /* 0x000fd60008000000 */
.L_x_19:
[----:B------:R-:W-:-:S13]  /*11c0*/  ISETP.NE.AND P1, PT, R7, 0x3, PT ;  /* 0x000000030700780c */ /* 0x000fda0003f25270 */
[----:B0-----:R-:W-:Y:S05]  /*11d0*/  @!P1 BRA `(.L_x_15) ;  /* 0x0000000000049947 */ /* 0x001fea0003800000 */
[----:B------:R-:W-:Y:S01]  /*11e0*/  BPT.TRAP 0x1 ;  /* 0x000000040000795c */ /* 0x000fe20000300000 */
.L_x_15:
[----:B------:R-:W-:Y:S01]  /*11f0*/  SHF.L.U32 R3, R5, 0x1f, RZ ;  /* 0x0000001f05037819 */ /* 0x000fe200000006ff */
[----:B------:R-:W-:-:S12]  /*1200*/  ULEA UR6, UR4, UR15, 0x3 ;  /* 0x0000000f04067291 */ /* 0x000fd8000f8e183f */
.L_x_16:
[----:B0-----:R-:W-:-:S04]  /*1210*/  IMAD.U32 R6, RZ, RZ, UR6 ;  /* 0x00000006ff067e24 */ /* 0x001fc8000f8e00ff */
[----:B------:R0:W1:Y:S03]  /*1220*/  SYNCS.PHASECHK.TRANS64.TRYWAIT P0, [R6+URZ+0x36000], R3 ;  /* 0x03600003060075a7 */ /* 0x000066000800017f */
[----:B-1----:R-:W-:Y:S05]  /*1230*/  @!P0 NANOSLEEP.SYNCS 0x989680 ;  /* 0x009896800000895d */ /* 0x002fea0003900000 */
[----:B------:R-:W1:Y:S02]  /*1240*/  @!P0 SYNCS.PHASECHK.TRANS64 P0, [R6+URZ+0x36000], R3 ;  /* 0x03600003060085a7 */ /* 0x000e64000800007f */
[----:B-1----:R-:W-:Y:S05]  /*1250*/  @!P0 BRA `(.L_x_16) ;  /* 0xfffffffc00ec8947 */ /* 0x002fea000383ffff */
[----:B------:R-:W-:Y:S01]  /*1260*/  ULEA UR7, UR4, UR16, 0x9 ;  /* 0x0000001004077291 */ /* 0x000fe2000f8e483f */
[----:B------:R-:W-:Y:S01]  /*1270*/  WARPGROUP.ARRIVE ;  /* 0x00000000000079c5 */ /* 0x000fe20000000000 */
[----:B------:R-:W-:Y:S02]  /*1280*/  ULEA UR6, UR4, UR17, 0x8 ;  /* 0x0000001104067291 */ /* 0x000fe4000f8e403f */
[----:B------:R-:W-:Y:S01]  /*1290*/  UIADD3 UR14, UR7, 0x100, URZ ;  /* 0x00000100070e7890 */ /* 0x000fe2000fffe03f */
[----:B------:R-:W-:Y:S02]  /*12a0*/  UMOV UR11, 0x40000040 ;  /* 0x40000040000b7882 */ /* 0x000fe40000000000 */
[----:B------:R-:W-:Y:S01]  /*12b0*/  UMOV UR8, UR7 ;  /* 0x0000000700087c82 */ /* 0x000fe20008000000 */
[----:B------:R-:W-:Y:S01]  /*12c0*/  UMOV UR9, 0x40000040 ;  /* 0x4000004000097882 */ /* 0x000fe20000000000 */
[----:B------:R-:W-:Y:S02]  /*12d0*/  UMOV UR10, UR6 ;  /* 0x00000006000a7c82 */ /* 0x000fe40008000000 */
[----:B------:R-:W-:Y:S01]  /*12e0*/  HGMMA.64x64x16.F32.BF16 R56, gdesc[UR8].tnspA.tnspB, R56, UP0 ;  /* 0x60e00000083879f0 */ /* 0x000fe2000bf01838 */
[----:B------:R-:W-:Y:S01]  /*12f0*/  UMOV UR8, UR14 ;  /* 0x0000000e00087c82 */ /* 0x000fe20008000000 */
[----:B------:R-:W-:-:S02]  /*1300*/  UMOV UR9, 0x40000040 ;  /* 0x4000004000097882 */ /* 0x000fc40000000000 */
[----:B------:R-:W-:Y:S01]  /*1310*/  HGMMA.64x64x16.F32.BF16 R24, gdesc[UR8].tnspA.tnspB, R24, UP0 ;  /* 0x60e00000081879f0 */ /* 0x000fe2000bf01818 */
[----:B------:R-:W-:Y:S02]  /*1320*/  UIADD3 UR10, UR6, 0x80, URZ ;  /* 0x00000080060a7890 */ /* 0x000fe4000fffe03f */
[----:B------:R-:W-:Y:S02]  /*1330*/  UIADD3 UR8, UR7, 0x80, URZ ;  /* 0x0000008007087890 */ /* 0x000fe4000fffe03f */
[----:B------:R-:W-:Y:S01]  /*1340*/  UIADD3 UR7, UR7, 0x180, URZ ;  /* 0x0000018007077890 */ /* 0x000fe2000fffe03f */
[----:B------:R-:W-:Y:S01]  /*1350*/  UMOV UR11, 0x40000040 ;  /* 0x40000040000b7882 */ /* 0x000fe20000000000 */
[----:B------:R-:W-:-:S05]  /*1360*/  UMOV UR9, 0x40000040 ;  /* 0x4000004000097882 */ /* 0x000fca0000000000 */
[----:B------:R-:W-:Y:S01]  /*1370*/  HGMMA.64x64x16.F32.BF16 R56, gdesc[UR8].tnspA.tnspB, R56 ;  /* 0x60e00000083879f0 */ /* 0x000fe20008701838 */
[----:B------:R-:W-:Y:S01]  /*1380*/  UMOV UR8, UR7 ;  /* 0x0000000700087c82 */ /* 0x000fe20008000000 */
[----:B------:R-:W-:Y:S02]  /*1390*/  UMOV UR9, 0x40000040 ;  /* 0x4000004000097882 */ /* 0x000fe40000000000 */
[----:B------:R-:W-:Y:S03]  /*13a0*/  HGMMA.64x64x16.F32.BF16 R24, gdesc[UR8].tnspA.tnspB, R24, gsb0 ;  /* 0x60e00000081879f0 */ /* 0x000fe60008001818 */
[----:B------:R-:W-:Y:S02]  /*13b0*/  WARPGROUP.DEPBAR.LE gsb0, 0x1 ;  /* 0x00008000000079c5 */ /* 0x000fe40000010100 */
[----:B------:R-:W-:Y:S05]  /*13c0*/  @!P1 BRA `(.L_x_17) ;  /* 0x0000000000049947 */ /* 0x000fea0003800000 */
[----:B------:R-:W-:Y:S01]  /*13d0*/  BPT.TRAP 0x1 ;  /* 0x000000040000795c */ /* 0x000fe20000300000 */
.L_x_17:
[----:B------:R-:W-:Y:S01]  /*13e0*/  ULEA UR6, UR5, UR15, 0x3 ;  /* 0x0000000f05067291 */ /* 0x000fe2000f8e183f */
[----:B------:R-:W-:-:S03]  /*13f0*/  ISETP.GT.U32.AND P0, PT, R0, 0x1, PT ;  /* 0x000000010000780c */ /* 0x000fc60003f04070 */
[----:B------:R-:W-:-:S04]  /*1400*/  UIADD3 UR6, UR6, 0x36090, URZ ;  /* 0x0003609006067890 */ /* 0x000fc8000fffe03f */
[----:B------:R-:W-:-:S09]  /*1410*/  UPRMT UR6, URZ, 0x654, UR6 ;  /* 0x000006543f067896 */ /* 0x000fd20008000006 */
[----:B------:R-:W-:Y:S01]  /*1420*/  SYNCS.ARRIVE.TRANS64.RED.A1T0 RZ, [UR6], RZ ;  /* 0x000000ffffff79a7 */ /* 0x000fe20008100406 */
[----:B------:R-:W-:Y:S05]  /*1430*/  @P0 BRA `(.L_x_18) ;  /* 0x0000000000040947 */ /* 0x000fea0003800000 */
[----:B------:R-:W-:Y:S01]  /*1440*/  BPT.TRAP 0x1 ;  /* 0x000000040000795c */ /* 0x000fe20000300000 */
.L_x_18:
[----:B------:R-:W-:Y:S01]  /*1450*/  UIADD3 UR4, UR4, 0x1, URZ ;  /* 0x0000000104047890 */ /* 0x000fe2000fffe03f */
[C---:B------:R-:W-:Y:S01]  /*1460*/  ISETP.GT.AND P0, PT, R2.reuse, 0x1, PT ;  /* 0x000000010200780c */ /* 0x040fe20003f04270 */
[----:B------:R-:W-:Y:S01]  /*1470*/  UIADD3 UR5, UR5, 0x1, URZ ;  /* 0x0000000105057890 */ /* 0x000fe2000fffe03f */
[----:B------:R-:W-:Y:S01]  /*1480*/  VIADD R2, R2, 0xffffffff ;  /* 0xffffffff02027836 */ /* 0x000fe20000000000 */
[----:B------:R-:W-:Y:S02]  /*1490*/  UISETP.NE.AND UP0, UPT, UR4, 0x12, UPT ;  /* 0x000000120400788c */ /* 0x000fe4000bf05270 */
[----:B------:R-:W-:Y:S02]  /*14a0*/  UISETP.NE.AND UP1, UPT, UR5, 0x12, UPT ;  /* 0x000000120500788c */ /* 0x000fe4000bf25270 */
[----:B------:R-:W-:Y:S02]  /*14b0*/  USEL UR6, URZ, 0x1, UP0 ;  /* 0x000000013f067887 */ /* 0x000fe40008000000 */
[----:B------:R-:W-:-:S02]  /*14c0*/  USEL UR4, UR4, URZ, UP0 ;  /* 0x0000003f04047287 */ /* 0x000fc40008000000 */
[----:B------:R-:W-:Y:S02]  /*14d0*/  USEL UR5, UR5, URZ, UP1 ;  /* 0x0000003f05057287 */ /* 0x000fe40008800000 */
[----:B------:R-:W-:Y:S01]  /*14e0*/  UPLOP3.LUT UP0, UPT, UPT, UPT, UPT, 0x80, 0x0 ;  /* 0x000000000000789c */ /* 0x000fe20003f0f070 */
[----:B------:R-:W-:Y:S01]  /*14f0*/  LOP3.LUT R5, R5, UR6, RZ, 0x3c, !PT ;  /* 0x0000000605057c12 */ /* 0x000fe2000f8e3cff */
[----:B------:R-:W-:Y:S09]  /*1500*/  @P0 BRA `(.L_x_19) ;  /* 0xfffffffc002c0947 */ /* 0x000ff2000383ffff */
.L_x_14:
[----:B------:R-:W1:Y:S01]  /*1510*/  LDC R2, c[0x0][0x290] ;  /* 0x0000a400ff027b82 */ /* 0x000e620000000800 */
[----:B------:R-:W-:Y:S02]  /*1520*/  WARPGROUP.DEPBAR.LE gsb0, 0x0 ;  /* 0x00008000000079c5 */ /* 0x000fe40000010000 */
[----:B-1----:R-:W-:-:S13]  /*1530*/  ISETP.GE.AND P0, PT, R2, 0x1, PT ;  /* 0x000000010200780c */ /* 0x002fda0003f06270 */
[----:B------:R-:W-:Y:S05]  /*1540*/  @!P0 BRA `(.L_x_20) ;  /* 0x0000000000448947 */ /* 0x000fea0003800000 */
[----:B------:R-:W-:-:S04]  /*1550*/  LOP3.LUT R2, R0, 0x1, RZ, 0xfc, !PT ;  /* 0x0000000100027812 */ /* 0x000fc800078efcff */
[----:B------:R-:W-:-:S13]  /*1560*/  ISETP.NE.AND P0, PT, R2, 0x3, PT ;  /* 0x000000030200780c */ /* 0x000fda0003f05270 */
[----:B------:R-:W-:Y:S05]  /*1570*/  @!P0 BRA `(.L_x_21) ;  /* 0x0000000000048947 */ /* 0x000fea0003800000 */
[----:B------:R-:W-:Y:S01]  /*1580*/  BPT.TRAP 0x1 ;  /* 0x000000040000795c */ /* 0x000fe20000300000 */
.L_x_21:
[----:B------:R-:W1:Y:S01]  /*1590*/  S2R R5, SR_CgaCtaId ;  /* 0x0000000000057919 */ /* 0x000e620000008800 */
[----:B0-----:R-:W-:Y:S01]  /*15a0*/  IMAD.WIDE.U32 R2, R4, 0x38e38e39, RZ ;  /* 0x38e38e3904027825 */ /* 0x001fe200078e00ff */
[----:B------:R-:W-:Y:S02]  /*15b0*/  MOV R2, 0x400 ;  /* 0x0000040000027802 */ /* 0x000fe40000000f00 */
[----:B------:R-:W-:Y:S02]  /*15c0*/  ISETP.GT.U32.AND P0, PT, R0, 0x1, PT ;  /* 0x000000010000780c */ /* 0x000fe40003f04070 */
[----:B------:R-:W-:-:S05]  /*15d0*/  SHF.R.U32.HI R3, RZ, 0x2, R3 ;  /* 0x00000002ff037819 */ /* 0x000fca0000011603 */
[----:B------:R-:W-:Y:S01]  /*15e0*/  IMAD R4, R3, -0x12, R4 ;  /* 0xffffffee03047824 */ /* 0x000fe200078e0204 */
[----:B-1----:R-:W-:-:S05]  /*15f0*/  LEA R5, R5, R2, 0x18 ;  /* 0x0000000205057211 */ /* 0x002fca00078ec0ff */
[----:B------:R-:W-:-:S04]  /*1600*/  IMAD R4, R4, 0x8, R5 ;  /* 0x0000000804047824 */ /* 0x000fc800078e0205 */
[----:B------:R-:W-:-:S05]  /*1610*/  VIADD R4, R4, 0x36090 ;  /* 0x0003609004047836 */ /* 0x000fca0000000000 */
[----:B------:R-:W-:-:S04]  /*1620*/  PRMT R4, RZ, 0x654, R4 ;  /* 0x00000654ff047816 */ /* 0x000fc80000000004 */
[----:B------:R1:W-:Y:S01]  /*1630*/  SYNCS.ARRIVE.TRANS64.RED.A1T0 RZ, [R4+URZ], RZ ;  /* 0x000000ff04ff79a7 */ /* 0x0003e2000810043f */
[----:B------:R-:W-:Y:S05]  /*1640*/  @P0 BRA `(.L_x_20) ;  /* 0x0000000000040947 */ /* 0x000fea0003800000 */
[----:B------:R-:W-:Y:S01]  /*1650*/  BPT.TRAP 0x1 ;  /* 0x000000040000795c */ /* 0x000fe20000300000 */
.L_x_20:
[----:B0-----:R-:W0:Y:S01]  /*1660*/  S2R R3, SR_TID.X ;  /* 0x0000000000037919 */ /* 0x001e220000002100 */
[----:B-1----:R-:W1:Y:S01]  /*1670*/  LDC.64 R4, c[0x0][0x280] ;  /* 0x0000a000ff047b82 */ /* 0x002e620000000a00 */
[----:B------:R-:W-:Y:S01]  /*1680*/  IMAD.SHL.U32 R95, R95, 0x40, RZ ;  /* 0x000000405f5f7824 */ /* 0x000fe200078e00ff */
[----:B------:R-:W-:Y:S01]  /*1690*/  SHF.R.S32.HI R18, RZ, 0x1f, R94 ;  /* 0x0000001fff127819 */ /* 0x000fe2000001145e */
[----:B------:R-:W2:Y:S03]  /*16a0*/  S2R R11, SR_CTAID.X ;  /* 0x00000000000b7919 */ /* 0x000ea60000002500 */
[----:B------:R-:W-:Y:S02]  /*16b0*/  SHF.R.S32.HI R93, RZ, 0x1f, R95 ;  /* 0x0000001fff5d7819 */ /* 0x000fe4000001145f */
[----:B-1----:R-:W-:Y:S02]  /*16c0*/  ISETP.GE.AND P0, PT, R95, R5, PT ;  /* 0x000000055f00720c */ /* 0x002fe40003f06270 */
[----:B0-----:R-:W-:-:S04]  /*16d0*/  SHF.R.S32.HI R0, RZ, 0x1f, R3 ;  /* 0x0000001fff007819 */ /* 0x001fc80000011403 */
[----:B------:R-:W-:Y:S01]  /*16e0*/  LEA.HI R0, R0, R3, RZ, 0x7 ;  /* 0x0000000300007211 */ /* 0x000fe200078f38ff */
[----:B--2---:R-:W-:-:S03]  /*16f0*/  IMAD.SHL.U32 R12, R11, 0x80, RZ ;  /* 0x000000800b0c7824 */ /* 0x004fc600078e00ff */
[----:B------:R-:W-:Y:S02]  /*1700*/  LOP3.LUT R0, R0, 0xffffff80, RZ, 0xc0, !PT ;  /* 0xffffff8000007812 */ /* 0x000fe400078ec0ff */
[----:B------:R-:W-:-:S03]  /*1710*/  ISETP.GE.OR P0, PT, R12, R4, P0 ;  /* 0x000000040c00720c */ /* 0x000fc60000706670 */
[----:B------:R-:W-:-:S05]  /*1720*/  IMAD.IADD R0, R3, 0x1, -R0 ;  /* 0x0000000103007824 */ /* 0x000fca00078e0a00 */
[----:B------:R-:W-:-:S04]  /*1730*/  SHF.R.S32.HI R7, RZ, 0x1f, R0 ;  /* 0x0000001fff077819 */ /* 0x000fc80000011400 */
[CC--:B------:R-:W-:Y:S02]  /*1740*/  LEA.HI R8, R7.reuse, R0.reuse, RZ, 0x2 ;  /* 0x0000000007087211 */ /* 0x0c0fe400078f10ff */
[----:B------:R-:W-:Y:S02]  /*1750*/  LEA.HI R10, R7, R0, RZ, 0x5 ;  /* 0x00000000070a7211 */ /* 0x000fe400078f28ff */
[--C-:B------:R-:W-:Y:S02]  /*1760*/  SHF.R.S32.HI R6, RZ, 0x2, R8.reuse ;  /* 0x00000002ff067819 */ /* 0x100fe40000011408 */
[----:B------:R-:W-:Y:S02]  /*1770*/  SHF.R.S32.HI R3, RZ, 0x1f, R8 ;  /* 0x0000001fff037819 */ /* 0x000fe40000011408 */
[----:B------:R-:W-:Y:S02]  /*1780*/  LOP3.LUT R9, R8, 0xfffffffc, RZ, 0xc0, !PT ;  /* 0xfffffffc08097812 */ /* 0x000fe400078ec0ff */
[----:B------:R-:W-:-:S02]  /*1790*/  LEA.HI R3, R3, R6, RZ, 0x3 ;  /* 0x0000000603037211 */ /* 0x000fc400078f18ff */
[----:B------:R-:W-:Y:S01]  /*17a0*/  SHF.R.S32.HI R13, RZ, 0x5, R10 ;  /* 0x00000005ff0d7819 */ /* 0x000fe2000001140a */
[----:B------:R-:W-:Y:S01]  /*17b0*/  IMAD.IADD R0, R0, 0x1, -R9 ;  /* 0x0000000100007824 */ /* 0x000fe200078e0a09 */
[----:B------:R-:W-:-:S03]  /*17c0*/  LOP3.LUT R3, R3, 0xfffffff8, RZ, 0xc0, !PT ;  /* 0xfffffff803037812 */ /* 0x000fc600078ec0ff */
[----:B------:R-:W-:Y:S02]  /*17d0*/  IMAD.SHL.U32 R10, R0, 0x2, RZ ;  /* 0x00000002000a7824 */ /* 0x000fe400078e00ff */
[----:B------:R-:W-:Y:S02]  /*17e0*/  IMAD.IADD R6, R6, 0x1, -R3 ;  /* 0x0000000106067824 */ /* 0x000fe400078e0a03 */
[----:B------:R-:W0:Y:S03]  /*17f0*/  LDC.64 R2, c[0x0][0x5d0] ;  /* 0x00017400ff027b82 */ /* 0x000e260000000a00 */
[----:B------:R-:W-:-:S03]  /*1800*/  SHF.R.S32.HI R7, RZ, 0x1f, R6 ;  /* 0x0000001fff077819 */ /* 0x000fc60000011406 */
[----:B------:R-:W-:-:S04]  /*1810*/  IMAD.WIDE R90, R13, 0x10, R6 ;  /* 0x000000100d5a7825 */ /* 0x000fc800078e0206 */
[----:B------:R-:W-:Y:S01]  /*1820*/  IMAD.WIDE R90, R11, 0x80, R90 ;  /* 0x000000800b5a7825 */ /* 0x000fe200078e025a */
[----:B------:R-:W-:-:S03]  /*1830*/  SHF.R.S32.HI R11, RZ, 0x1f, R10 ;  /* 0x0000001fff0b7819 */ /* 0x000fc6000001140a */
[----:B0-----:R-:W-:-:S04]  /*1840*/  IMAD.WIDE.U32 R8, R90, R2, R10 ;  /* 0x000000025a087225 */ /* 0x001fc800078e000a */
[----:B------:R-:W-:Y:S01]  /*1850*/  IMAD R14, R91, R2, RZ ;  /* 0x000000025b0e7224 */ /* 0x000fe200078e02ff */
[----:B------:R-:W-:Y:S06]  /*1860*/  @P0 EXIT ;  /* 0x000000000000094d */ /* 0x000fec0003800000 */
[----:B------:R-:W-:Y:S01]  /*1870*/  ULDC.64 UR6, c[0x0][0x288] ;  /* 0x0000a20000067ab9 */ /* 0x000fe20000000a00 */
[----:B------:R-:W-:Y:S01]  /*1880*/  IMAD R14, R90, R3, R14 ;  /* 0x000000035a0e7224 */ /* 0x000fe200078e020e */
[----:B------:R-:W-:Y:S01]  /*1890*/  ISETP.GE.AND P0, PT, R19, UR6, PT ;  /* 0x0000000613007c0c */ /* 0x000fe2000bf06270 */
[----:B------:R-:W-:Y:S01]  /*18a0*/  ULDC.64 UR4, c[0x0][0x5e0] ;  /* 0x0001780000047ab9 */ /* 0x000fe20000000a00 */
[----:B------:R-:W-:Y:S01]  /*18b0*/  IADD3 R8, P1, R95, R8, RZ ;  /* 0x000000085f087210 */ /* 0x000fe20007f3e0ff */
[----:B------:R-:W-:Y:S01]  /*18c0*/  IMAD R13, R13, -0x10, -R12 ;  /* 0xfffffff00d0d7824 */ /* 0x000fe200078e0a0c */
[----:B------:R-:W-:Y:S01]  /*18d0*/  ISETP.GE.OR P0, PT, R94, UR7, P0 ;  /* 0x000000075e007c0c */ /* 0x000fe20008706670 */
[----:B------:R-:W-:Y:S01]  /*18e0*/  IMAD R7, R18, UR4, RZ ;  /* 0x0000000412077c24 */ /* 0x000fe2000f8e02ff */
[----:B------:R-:W-:Y:S01]  /*18f0*/  IADD3.X R9, R93, R9, R14, P1, !PT ;  /* 0x000000095d097210 */ /* 0x000fe20000ffe40e */
[----:B------:R-:W-:Y:S01]  /*1900*/  IMAD R12, R0, -0x2, R5 ;  /* 0xfffffffe000c7824 */ /* 0x000fe200078e0205 */
[----:B------:R-:W-:Y:S01]  /*1910*/  SHF.R.S32.HI R14, RZ, 0x1f, R19 ;  /* 0x0000001fff0e7819 */ /* 0x000fe20000011413 */
[----:B------:R-:W-:Y:S01]  /*1920*/  ULDC.64 UR6, c[0x0][0x5d8] ;  /* 0x0001760000067ab9 */ /* 0x000fe20000000a00 */
[C---:B------:R-:W-:Y:S01]  /*1930*/  IMAD R7, R94.reuse, UR5, R7 ;  /* 0x000000055e077c24 */ /* 0x040fe2000f8e0207 */
[----:B------:R-:W-:Y:S01]  /*1940*/  IADD3 R0, R13, R4, -R6 ;  /* 0x000000040d007210 */ /* 0x000fe20007ffe806 */
[----:B------:R-:W-:-:S04]  /*1950*/  IMAD.WIDE.U32 R8, R94, UR4, R8 ;  /* 0x000000045e087c25 */ /* 0x000fc8000f8e0008 */
[----:B------:R-:W-:Y:S02]  /*1960*/  IMAD R4, R14, UR6, RZ ;  /* 0x000000060e047c24 */ /* 0x000fe4000f8e02ff */
[----:B------:R-:W-:Y:S01]  /*1970*/  IMAD.IADD R13, R9, 0x1, R7 ;  /* 0x00000001090d7824 */ /* 0x000fe200078e0207 */
[----:B------:R-:W-:Y:S06]  /*1980*/  @P0 EXIT ;  /* 0x000000000000094d */ /* 0x000fec0003800000 */
[----:B---3-5:R-:W-:Y:S01]  /*1990*/  FSETP.NEU.AND P1, PT, R22, RZ, PT ;  /* 0x000000ff1600720b */ /* 0x028fe20003f2d000 */
[----:B------:R-:W-:Y:S01]  /*19a0*/  IMAD.IADD R17, R12, 0x1, -R95 ;  /* 0x000000010c117824 */ /* 0x000fe200078e0a5f */
[----:B------:R-:W-:Y:S01]  /*19b0*/  ULDC.64 UR4, c[0x0][0x5b8] ;  /* 0x00016e0000047ab9 */ /* 0x000fe20000000a00 */
[----:B------:R-:W-:Y:S01]  /*19c0*/  IMAD.MOV.U32 R12, RZ, RZ, R8 ;  /* 0x000000ffff0c7224 */ /* 0x000fe200078e0008 */
[--C-:B----4-:R-:W-:Y:S01]  /*19d0*/  SHF.L.U64.HI R23, R2, 0x6, R3.reuse ;  /* 0x0000000602177819 */ /* 0x110fe20000010203 */
[----:B------:R-:W-:Y:S01]  /*19e0*/  IMAD R5, R19, UR7, R4 ;  /* 0x0000000713057c24 */ /* 0x000fe2000f8e0204 */
[----:B------:R-:W-:Y:S01]  /*19f0*/  ISETP.GT.AND P6, PT, R17, RZ, PT ;  /* 0x000000ff1100720c */ /* 0x000fe20003fc4270 */
[----:B------:R-:W-:Y:S01]  /*1a00*/  IMAD R4, R14, UR4, RZ ;  /* 0x000000040e047c24 */ /* 0x000fe2000f8e02ff */
[----:B------:R-:W-:Y:S01]  /*1a10*/  SHF.L.U64.HI R14, R2, 0x3, R3 ;  /* 0x00000003020e7819 */ /* 0x000fe20000010203 */
[----:B------:R-:W-:Y:S01]  /*1a20*/  IMAD.WIDE.U32 R12, R19, UR6, R12 ;  /* 0x00000006130c7c25 */ /* 0x000fe2000f8e000c */
[----:B------:R-:W-:-:S03]  /*1a30*/  ISETP.GT.AND P0, PT, R0, RZ, P6 ;  /* 0x000000ff0000720c */ /* 0x000fc60003704270 */
[----:B------:R-:W-:Y:S02]  /*1a40*/  IMAD R21, R19, UR5, R4 ;  /* 0x0000000513157c24 */ /* 0x000fe4000f8e0204 */
[C---:B------:R-:W-:Y:S02]  /*1a50*/  IMAD.SHL.U32 R15, R2.reuse, 0x8, RZ ;  /* 0x00000008020f7824 */ /* 0x040fe400078e00ff */
[----:B------:R-:W-:Y:S02]  /*1a60*/  IMAD.SHL.U32 R92, R2, 0x40, RZ ;  /* 0x00000040025c7824 */ /* 0x000fe400078e00ff */
[----:B------:R-:W-:Y:S01]  /*1a70*/  IMAD.IADD R3, R13, 0x1, R5 ;  /* 0x000000010d037824 */ /* 0x000fe200078e0205 */
[----:B------:R-:W-:Y:S06]  /*1a80*/  @!P1 BRA `(.L_x_22) ;  /* 0x0000003400489947 */ /* 0x000fec0003800000 */
[----:B------:R-:W-:Y:S01]  /*1a90*/  IADD3 R4, P1, R95, R10, RZ ;  /* 0x0000000a5f047210 */ /* 0x000fe20007f3e0ff */
[----:B------:R-:W-:Y:S01]  /*1aa0*/  ULDC.64 UR6, c[0x0][0x5c0] ;  /* 0x0001700000067ab9 */ /* 0x000fe20000000a00 */
[----:B------:R-:W-:Y:S01]  /*1ab0*/  ULDC.64 UR8, c[0x0][0x5b0] ;  /* 0x00016c0000087ab9 */ /* 0x000fe20000000a00 */
[----:B------:R-:W-:Y:S01]  /*1ac0*/  IMAD R7, R18, UR6, RZ ;  /* 0x0000000612077c24 */ /* 0x000fe2000f8e02ff */
[----:B------:R-:W-:Y:S01]  /*1ad0*/  ULDC.64 UR10, c[0x0][0x5a8] ;  /* 0x00016a00000a7ab9 */ /* 0x000fe20000000a00 */
[----:B------:R-:W-:Y:S02]  /*1ae0*/  IMAD.X R5, R93, 0x1, R11, P1 ;  /* 0x000000015d057824 */ /* 0x000fe400008e060b */
[C---:B------:R-:W-:Y:S02]  /*1af0*/  IMAD R96, R94.reuse, UR7, R7 ;  /* 0x000000075e607c24 */ /* 0x040fe4000f8e0207 */
[----:B------:R-:W-:-:S04]  /*1b00*/  IMAD.WIDE.U32 R4, R94, UR6, R4 ;  /* 0x000000065e047c25 */ /* 0x000fc8000f8e0004 */
[----:B------:R-:W-:Y:S02]  /*1b10*/  IMAD.IADD R5, R5, 0x1, R96 ;  /* 0x0000000105057824 */ /* 0x000fe400078e0260 */
[----:B------:R-:W-:Y:S02]  /*1b20*/  IMAD R97, R91, UR8, RZ ;  /* 0x000000085b617c24 */ /* 0x000fe4000f8e02ff */
[----:B------:R-:W-:-:S04]  /*1b30*/  IMAD.WIDE.U32 R8, R19, UR4, R4 ;  /* 0x0000000413087c25 */ /* 0x000fc8000f8e0004 */
[----:B------:R-:W-:Y:S02]  /*1b40*/  IMAD.IADD R7, R21, 0x1, R9 ;  /* 0x0000000115077824 */ /* 0x000fe400078e0209 */
[----:B------:R-:W-:Y:S02]  /*1b50*/  IMAD.MOV.U32 R6, RZ, RZ, R8 ;  /* 0x000000ffff067224 */ /* 0x000fe400078e0008 */
[C---:B------:R-:W-:Y:S02]  /*1b60*/  IMAD R97, R90.reuse, UR9, R97 ;  /* 0x000000095a617c24 */ /* 0x040fe4000f8e0261 */
[----:B------:R-:W-:-:S04]  /*1b70*/  IMAD.WIDE.U32 R4, R90, UR8, R6 ;  /* 0x000000085a047c25 */ /* 0x000fc8000f8e0006 */
[----:B------:R-:W-:Y:S01]  /*1b80*/  IMAD.IADD R5, R5, 0x1, R97 ;  /* 0x0000000105057824 */ /* 0x000fe200078e0261 */
[----:B------:R-:W-:-:S04]  /*1b90*/  LEA R88, P1, R4, UR10, 0x1 ;  /* 0x0000000a04587c11 */ /* 0x000fc8000f8208ff */
[----:B------:R-:W-:-:S05]  /*1ba0*/  LEA.HI.X R89, R4, UR11, R5, 0x1, P1 ;  /* 0x0000000b04597c11 */ /* 0x000fca00088f0c05 */
[----:B------:R0:W2:Y:S01]  /*1bb0*/  @P0 LDG.E.LTC128B.U16 R13, desc[UR12][R88.64] ;  /* 0x0000000c580d0981 */ /* 0x0000a2000c1e1520 */
[----:B------:R-:W-:Y:S01]  /*1bc0*/  IMAD.WIDE.U32 R18, R19, UR4, RZ ;  /* 0x0000000413127c25 */ /* 0x000fe2000f8e00ff */
[----:B------:R-:W-:Y:S01]  /*1bd0*/  ULDC.64 UR4, c[0x0][0x5c8] ;  /* 0x0001720000047ab9 */ /* 0x000fe20000000a00 */
[----:B------:R-:W-:Y:S01]  /*1be0*/  ISETP.GT.AND P4, PT, R17, 0x1, PT ;  /* 0x000000011100780c */ /* 0x000fe20003f84270 */
[----:B------:R-:W-:Y:S01]  /*1bf0*/  BSSY B0, `(.L_x_23) ;  /* 0x0000017000007945 */ /* 0x000fe20003800000 */
[----:B------:R-:W-:Y:S02]  /*1c00*/  IMAD.IADD R21, R19, 0x1, R21 ;  /* 0x0000000113157824 */ /* 0x000fe400078e0215 */
[----:B------:R-:W-:Y:S01]  /*1c10*/  IMAD.MOV.U32 R20, RZ, RZ, R18 ;  /* 0x000000ffff147224 */ /* 0x000fe200078e0012 */
[----:B------:R-:W-:-:S03]  /*1c20*/  P2R R98, PR, RZ, 0x10 ;  /* 0x00000010ff627803 */ /* 0x000fc60000000000 */
[----:B------:R-:W-:-:S04]  /*1c30*/  IMAD.WIDE.U32 R4, R90, UR8, R20 ;  /* 0x000000085a047c25 */ /* 0x000fc8000f8e0014 */
[----:B------:R-:W-:Y:S02]  /*1c40*/  IMAD.IADD R5, R97, 0x1, R5 ;  /* 0x0000000161057824 */ /* 0x000fe400078e0205 */
[----:B------:R-:W-:-:S04]  /*1c50*/  IMAD.WIDE.U32 R4, R94, UR6, R4 ;  /* 0x000000065e047c25 */ /* 0x000fc8000f8e0004 */
[----:B------:R-:W-:Y:S01]  /*1c60*/  IMAD.IADD R2, R96, 0x1, R5 ;  /* 0x0000000160027824 */ /* 0x000fe200078e0205 */
[----:B0-----:R-:W-:Y:S02]  /*1c70*/  IADD3 R88, P2, P3, R95, R4, R10 ;  /* 0x000000045f587210 */ /* 0x001fe40007b5e00a */
[C---:B------:R-:W-:Y:S02]  /*1c80*/  LEA R4, P1, R12.reuse, UR4, 0x1 ;  /* 0x000000040c047c11 */ /* 0x040fe4000f8208ff */
[----:B------:R-:W-:Y:S02]  /*1c90*/  IADD3.X R89, R93, R2, R11, P2, P3 ;  /* 0x000000025d597210 */ /* 0x000fe400017e640b */
[----:B------:R-:W-:Y:S02]  /*1ca0*/  LEA.HI.X R5, R12, UR5, R3, 0x1, P1 ;  /* 0x000000050c057c11 */ /* 0x000fe400088f0c03 */
[----:B------:R-:W-:Y:S02]  /*1cb0*/  ISETP.GT.AND P1, PT, R0, RZ, P4 ;  /* 0x000000ff0000720c */ /* 0x000fe40002724270 */
[----:B------:R-:W-:-:S04]  /*1cc0*/  LEA R2, P2, R88, UR10, 0x1 ;  /* 0x0000000a58027c11 */ /* 0x000fc8000f8408ff */
[----:B------:R-:W-:Y:S01]  /*1cd0*/  LEA.HI.X R3, R88, UR11, R89, 0x1, P2 ;  /* 0x0000000b58037c11 */ /* 0x000fe200090f0c59 */
[----:B--2---:R-:W-:-:S04]  /*1ce0*/  IMAD.U32 R99, R13, 0x10000, RZ ;  /* 0x000100000d637824 */ /* 0x004fc800078e00ff */
[----:B------:R-:W-:-:S04]  /*1cf0*/  FMUL R99, R99, R22 ;  /* 0x0000001663637220 */ /* 0x000fc80000400000 */
[----:B------:R-:W-:Y:S01]  /*1d00*/  FFMA R99, R56, R16, R99 ;  /* 0x0000001038637223 */ /* 0x000fe20000000063 */
[----:B------:R-:W-:-:S04]  /*1d10*/  PRMT R56, R13, 0x7610, R56 ;  /* 0x000076100d387816 */ /* 0x000fc80000000038 */
[----:B------:R-:W-:-:S05]  /*1d20*/  F2FP.BF16.F32.PACK_AB R99, RZ, R99 ;  /* 0x00000063ff63723e */ /* 0x000fca00000010ff */
[----:B------:R0:W-:Y:S01]  /*1d30*/  @P0 STG.E.U16 desc[UR12][R4.64], R99 ;  /* 0x0000006304000986 */ /* 0x0001e2000c10150c */
[----:B------:R-:W-:Y:S05]  /*1d40*/  @!P1 BRA `(.L_x_24) ;  /* 0x0000000000049947 */ /* 0x000fea0003800000 */
[----:B------:R1:W5:Y:S02]  /*1d50*/  LDG.E.LTC128B.U16 R56, desc[UR12][R2.64+0x2] ;  /* 0x0000020c02387981 */ /* 0x000364000c1e1520 */
.L_x_24:
[----:B------:R-:W-:Y:S05]  /*1d60*/  BSYNC B0 ;  /* 0x0000000000007941 */ /* 0x000fea0003800000 */
.L_x_23:
[----:B------:R-:W-:Y:S01]  /*1d70*/  USHF.L.U32 UR4, UR8, 0x3, URZ ;  /* 0x0000000308047899 */ /* 0x000fe2000800063f */
[----:B-----5:R-:W-:Y:S01]  /*1d80*/  IMAD.U32 R13, R56, 0x10000, RZ ;  /* 0x00010000380d7824 */ /* 0x020fe200078e00ff */
[----:B------:R-:W-:Y:S01]  /*1d90*/  USHF.L.U64.HI UR5, UR8, 0x3, UR9 ;  /* 0x0000000308057899 */ /* 0x000fe20008010209 */
[----:B------:R-:W-:Y:S02]  /*1da0*/  ISETP.GT.AND P0, PT, R0, 0x8, P6 ;  /* 0x000000080000780c */ /* 0x000fe40003704270 */
[----:B------:R-:W-:Y:S01]  /*1db0*/  FMUL R100, R13, R22 ;  /* 0x000000160d647220 */ /* 0x000fe20000400000 */
[----:B------:R-:W-:Y:S02]  /*1dc0*/  IMAD.U32 R88, RZ, RZ, UR4 ;  /* 0x00000004ff587e24 */ /* 0x000fe4000f8e00ff */
[----:B------:R-:W-:Y:S02]  /*1dd0*/  IMAD.U32 R89, RZ, RZ, UR5 ;  /* 0x00000005ff597e24 */ /* 0x000fe4000f8e00ff */
[----:B------:R-:W-:Y:S01]  /*1de0*/  FFMA R100, R57, R16, R100 ;  /* 0x0000001039647223 */ /* 0x000fe20000000064 */
[----:B------:R-:W-:-:S04]  /*1df0*/  IMAD.WIDE.U32 R12, R90, UR8, R88 ;  /* 0x000000085a0c7c25 */ /* 0x000fc8000f8e0058 */
[----:B------:R-:W-:Y:S01]  /*1e00*/  F2FP.BF16.F32.PACK_AB R57, RZ, R100 ;  /* 0x00000064ff39723e */ /* 0x000fe200000010ff */
[----:B------:R-:W-:Y:S01]  /*1e10*/  IMAD.IADD R97, R97, 0x1, R13 ;  /* 0x0000000161617824 */ /* 0x000fe200078e020d */
[----:B------:R-:W-:Y:S02]  /*1e20*/  IADD3 R13, P2, R8, R12, RZ ;  /* 0x0000000c080d7210 */ /* 0x000fe40007f5e0ff */
[----:B0-----:R-:W-:-:S03]  /*1e30*/  PRMT R99, R57, 0x7610, R99 ;  /* 0x0000761039637816 */ /* 0x001fc60000000063 */
[----:B------:R-:W-:Y:S01]  /*1e40*/  IMAD.X R102, R97, 0x1, R7, P2 ;  /* 0x0000000161667824 */ /* 0x000fe200010e0607 */
[C---:B------:R-:W-:Y:S01]  /*1e50*/  LEA R100, P2, R13.reuse, UR10, 0x1 ;  /* 0x0000000a0d647c11 */ /* 0x040fe2000f8408ff */
[----:B------:R0:W-:Y:S03]  /*1e60*/  @P1 STG.E.U16 desc[UR12][R4.64+0x2], R99 ;  /* 0x0000026304001986 */ /* 0x0001e6000c10150c */
[----:B------:R-:W-:-:S05]  /*1e70*/  LEA.HI.X R101, R13, UR11, R102, 0x1, P2 ;  /* 0x0000000b0d657c11 */ /* 0x000fca00090f0c66 */
[----:B------:R-:W2:Y:S01]  /*1e80*/  @P0 LDG.E.LTC128B.U16 R56, desc[UR12][R100.64] ;  /* 0x0000000c64380981 */ /* 0x000ea2000c1e1520 */
[----:B------:R-:W-:Y:S01]  /*1e90*/  IADD3 R12, P1, R18, R12, RZ ;  /* 0x0000000c120c7210 */ /* 0x000fe20007f3e0ff */
[----:B------:R-:W-:Y:S01]  /*1ea0*/  BSSY B0, `(.L_x_25) ;  /* 0x0000014000007945 */ /* 0x000fe20003800000 */
[----:B0-----:R-:W-:-:S03]  /*1eb0*/  SHF.L.U64.HI R99, R15, 0x1, R14 ;  /* 0x000000010f637819 */ /* 0x001fc6000001020e */
[----:B------:R-:W-:Y:S02]  /*1ec0*/  IMAD.X R13, R97, 0x1, R21, P1 ;  /* 0x00000001610d7824 */ /* 0x000fe400008e0615 */
[----:B------:R-:W-:Y:S02]  /*1ed0*/  IMAD.SHL.U32 R97, R15, 0x2, RZ ;  /* 0x000000020f617824 */ /* 0x000fe400078e00ff */
[----:B------:R-:W-:-:S03]  /*1ee0*/  IMAD.WIDE.U32 R12, R94, UR6, R12 ;  /* 0x000000065e0c7c25 */ /* 0x000fc6000f8e000c */
[----:B------:R-:W-:Y:S01]  /*1ef0*/  IADD3 R14, P1, R97, R4, RZ ;  /* 0x00000004610e7210 */ /* 0x000fe20007f3e0ff */
[----:B------:R-:W-:Y:S01]  /*1f00*/  IMAD.IADD R102, R96, 0x1, R13 ;  /* 0x0000000160667824 */ /* 0x000fe200078e020d */
[----:B------:R-:W-:-:S03]  /*1f10*/  IADD3 R13, P2, P3, R95, R12, R10 ;  /* 0x0000000c5f0d7210 */ /* 0x000fc60007b5e00a */
[----:B------:R-:W-:Y:S02]  /*1f20*/  IMAD.X R15, R99, 0x1, R5, P1 ;  /* 0x00000001630f7824 */ /* 0x000fe400008e0605 */
[----:B--2---:R-:W-:-:S04]  /*1f30*/  IMAD.U32 R57, R56, 0x10000, RZ ;  /* 0x0001000038397824 */ /* 0x004fc800078e00ff */
[----:B------:R-:W-:-:S04]  /*1f40*/  FMUL R57, R57, R22 ;  /* 0x0000001639397220 */ /* 0x000fc80000400000 */
[----:B------:R-:W-:Y:S01]  /*1f50*/  FFMA R57, R58, R16, R57 ;  /* 0x000000103a397223 */ /* 0x000fe20000000039 */
[----:B------:R-:W-:Y:S02]  /*1f60*/  IADD3.X R58, R93, R102, R11, P2, P3 ;  /* 0x000000665d3a7210 */ /* 0x000fe400017e640b */
[----:B------:R-:W-:Y:S02]  /*1f70*/  ISETP.GT.AND P2, PT, R0, 0x8, P4 ;  /* 0x000000080000780c */ /* 0x000fe40002744270 */
[----:B------:R-:W-:Y:S02]  /*1f80*/  F2FP.BF16.F32.PACK_AB R57, RZ, R57 ;  /* 0x00000039ff39723e */ /* 0x000fe400000010ff */
[----:B------:R-:W-:-:S03]  /*1f90*/  LEA R12, P3, R13, UR10, 0x1 ;  /* 0x0000000a0d0c7c11 */ /* 0x000fc6000f8608ff */
[----:B------:R0:W-:Y:S01]  /*1fa0*/  @P0 STG.E.U16 desc[UR12][R14.64], R57 ;  /* 0x000000390e000986 */ /* 0x0001e2000c10150c */
[----:B------:R-:W-:-:S05]  /*1fb0*/  LEA.HI.X R13, R13, UR11, R58, 0x1, P3 ;  /* 0x0000000b0d0d7c11 */ /* 0x000fca00098f0c3a */
[----:B------:R-:W-:Y:S05]  /*1fc0*/  @!P2 BRA `(.L_x_26) ;  /* 0x000000000004a947 */ /* 0x000fea0003800000 */
[----:B------:R2:W5:Y:S02]  /*1fd0*/  LDG.E.LTC128B.U16 R56, desc[UR12][R12.64+0x2] ;  /* 0x0000020c0c387981 */ /* 0x000564000c1e1520 */
.L_x_26:
[----:B------:R-:W-:Y:S05]  /*1fe0*/  BSYNC B0 ;  /* 0x0000000000007941 */ /* 0x000fea0003800000 */
.L_x_25:
[----:B0----5:R-:W-:Y:S01]  /*1ff0*/  IMAD.U32 R57, R56, 0x10000, RZ ;  /* 0x0001000038397824 */ /* 0x021fe200078e00ff */
[----:B------:R-:W-:Y:S01]  /*2000*/  ISETP.GT.AND P4, PT, R17, 0x8, PT ;  /* 0x000000081100780c */ /* 0x000fe20003f84270 */
[----:B------:R-:W-:Y:S02]  /*2010*/  BSSY B0, `(.L_x_27) ;  /* 0x0000009000007945 */ /* 0x000fe40003800000 */
[----:B------:R-:W-:Y:S01]  /*2020*/  FMUL R58, R57, R22 ;  /* 0x00000016393a7220 */ /* 0x000fe20000400000 */
[----:B------:R-:W-:Y:S02]  /*2030*/  ISETP.GT.AND P0, PT, R0, RZ, P4 ;  /* 0x000000ff0000720c */ /* 0x000fe40002704270 */
[----:B------:R-:W-:Y:S01]  /*2040*/  P2R R100, PR, RZ, 0x10 ;  /* 0x00000010ff647803 */ /* 0x000fe20000000000 */
[----:B------:R-:W-:-:S05]  /*2050*/  FFMA R58, R59, R16, R58 ;  /* 0x000000103b3a7223 */ /* 0x000fca000000003a */
[----:B------:R-:W-:-:S05]  /*2060*/  F2FP.BF16.F32.PACK_AB R58, RZ, R58 ;  /* 0x0000003aff3a723e */ /* 0x000fca00000010ff */
[----:B------:R0:W-:Y:S01]  /*2070*/  @P2 STG.E.U16 desc[UR12][R14.64+0x2], R58 ;  /* 0x0000023a0e002986 */ /* 0x0001e2000c10150c */
[----:B------:R-:W-:Y:S05]  /*2080*/  @!P0 BRA `(.L_x_28) ;  /* 0x0000000000048947 */ /* 0x000fea0003800000 */
[----:B------:R3:W5:Y:S02]  /*2090*/  LDG.E.LTC128B.U16 R56, desc[UR12][R2.64+0x10] ;  /* 0x0000100c02387981 */ /* 0x000764000c1e1520 */
.L_x_28:
[----:B------:R-:W-:Y:S05]  /*20a0*/  BSYNC B0 ;  /* 0x0000000000007941 */ /* 0x000fea0003800000 */
.L_x_27:
[----:B-----5:R-:W-:Y:S01]  /*20b0*/  IMAD.U32 R57, R56, 0x10000, RZ ;  /* 0x0001000038397824 */ /* 0x020fe200078e00ff */
        /* <DEDUP_REMOVED lines=10> */
.L_x_30:
[----:B------:R-:W-:Y:S05]  /*2160*/  BSYNC B0 ;  /* 0x0000000000007941 */ /* 0x000fea0003800000 */
.L_x_29:
[----:B----45:R-:W-:Y:S01]  /*2170*/  IMAD.U32 R57, R56, 0x10000, RZ ;  /* 0x0001000038397824 */ /* 0x030fe200078e00ff */
[----:B------:R-:W-:Y:S01]  /*2180*/  IADD3 R59, P0, R90, 0x40, RZ ;  /* 0x000000405a3b7810 */ /* 0x000fe20007f1e0ff */
[----:B------:R-:W-:Y:S02]  /*2190*/  BSSY B0, `(.L_x_31) ;  /* 0x000000c000007945 */ /* 0x000fe40003800000 */
[----:B0-----:R-:W-:Y:S02]  /*21a0*/  FMUL R58, R57, R22 ;  /* 0x00000016393a7220 */ /* 0x001fe40000400000 */
[----:B------:R-:W-:Y:S01]  /*21b0*/  IMAD.X R90, RZ, RZ, R91, P0 ;  /* 0x000000ffff5a7224 */ /* 0x000fe200000e065b */
[----:B------:R-:W-:Y:S01]  /*21c0*/  ISETP.GT.AND P0, PT, R0, 0x8, P4 ;  /* 0x000000080000780c */ /* 0x000fe20002704270 */
[----:B------:R-:W-:-:S05]  /*21d0*/  FFMA R58, R61, R16, R58 ;  /* 0x000000103d3a7223 */ /* 0x000fca000000003a */
[----:B------:R-:W-:-:S04]  /*21e0*/  F2FP.BF16.F32.PACK_AB R58, RZ, R58 ;  /* 0x0000003aff3a723e */ /* 0x000fc800000010ff */
[----:B------:R-:W-:Y:S01]  /*21f0*/  PRMT R57, R58, 0x7610, R57 ;  /* 0x000076103a397816 */ /* 0x000fe20000000039 */
[----:B------:R-:W-:Y:S01]  /*2200*/  IMAD R58, R90, UR8, RZ ;  /* 0x000000085a3a7c24 */ /* 0x000fe2000f8e02ff */
[----:B------:R-:W-:-:S03]  /*2210*/  PRMT R90, R56, 0x7610, R90 ;  /* 0x00007610385a7816 */ /* 0x000fc6000000005a */
[----:B------:R0:W-:Y:S01]  /*2220*/  @P1 STG.E.U16 desc[UR12][R4.64+0x12], R57 ;  /* 0x0000123904001986 */ /* 0x0001e2000c10150c */
[----:B------:R-:W-:Y:S05]  /*2230*/  @!P0 BRA `(.L_x_32) ;  /* 0x0000000000048947 */ /* 0x000fea0003800000 */
[----:B------:R4:W5:Y:S02]  /*2240*/  LDG.E.LTC128B.U16 R90, desc[UR12][R12.64+0x10] ;  /* 0x0000100c0c5a7981 */ /* 0x000964000c1e1520 */
.L_x_32:
[----:B------:R-:W-:Y:S05]  /*2250*/  BSYNC B0 ;  /* 0x0000000000007941 */ /* 0x000fea0003800000 */
.L_x_31:
[----:B0----5:R-:W-:Y:S01]  /*2260*/  IMAD.U32 R57, R90, 0x10000, RZ ;  /* 0x000100005a397824 */ /* 0x021fe200078e00ff */
[----:B------:R-:W-:Y:S01]  /*2270*/  ISETP.GT.AND P1, PT, R0, 0x8, P3 ;  /* 0x000000080000780c */ /* 0x000fe20001f24270 */
[----:B------:R-:W-:Y:S01]  /*2280*/  IMAD R19, R59, UR9, R58 ;  /* 0x000000093b137c24 */ /* 0x000fe2000f8e023a */
[----:B------:R-:W-:Y:S01]  /*2290*/  BSSY B0, `(.L_x_33) ;  /* 0x0000012000007945 */ /* 0x000fe20003800000 */
[----:B------:R-:W-:Y:S01]  /*22a0*/  FMUL R57, R57, R22 ;  /* 0x0000001639397220 */ /* 0x000fe20000400000 */
[----:B------:R-:W-:-:S04]  /*22b0*/  IMAD.WIDE.U32 R60, R59, UR8, R20 ;  /* 0x000000083b3c7c25 */ /* 0x000fc8000f8e0014 */
[----:B------:R-:W-:Y:S01]  /*22c0*/  FFMA R62, R62, R16, R57 ;  /* 0x000000103e3e7223 */ /* 0x000fe20000000039 */
[----:B------:R-:W-:-:S04]  /*22d0*/  IMAD.WIDE.U32 R56, R59, UR8, R88 ;  /* 0x000000083b387c25 */ /* 0x000fc8000f8e0058 */
[C---:B------:R-:W-:Y:S01]  /*22e0*/  IMAD.IADD R61, R19.reuse, 0x1, R61 ;  /* 0x00000001133d7824 */ /* 0x040fe200078e023d */
[----:B------:R-:W-:Y:S01]  /*22f0*/  F2FP.BF16.F32.PACK_AB R62, RZ, R62 ;  /* 0x0000003eff3e723e */ /* 0x000fe200000010ff */
[----:B------:R-:W-:Y:S01]  /*2300*/  IMAD.IADD R89, R19, 0x1, R57 ;  /* 0x0000000113597824 */ /* 0x000fe200078e0239 */
[----:B------:R-:W-:Y:S01]  /*2310*/  IADD3 R20, P2, R18, R56, RZ ;  /* 0x0000003812147210 */ /* 0x000fe20007f5e0ff */
[----:B------:R-:W-:Y:S02]  /*2320*/  IMAD.WIDE.U32 R60, R94, UR6, R60 ;  /* 0x000000065e3c7c25 */ /* 0x000fe4000f8e003c */
[----:B------:R0:W-:Y:S02]  /*2330*/  @P0 STG.E.U16 desc[UR12][R14.64+0x10], R62 ;  /* 0x0000103e0e000986 */ /* 0x0001e4000c10150c */
[----:B------:R-:W-:Y:S01]  /*2340*/  IMAD.X R21, R89, 0x1, R21, P2 ;  /* 0x0000000159157824 */ /* 0x000fe200010e0615 */
[----:B------:R-:W-:Y:S01]  /*2350*/  IADD3 R58, P0, P2, R95, R60, R10 ;  /* 0x0000003c5f3a7210 */ /* 0x000fe20007a1e00a */
[----:B------:R-:W-:-:S02]  /*2360*/  IMAD.IADD R91, R96, 0x1, R61 ;  /* 0x00000001605b7824 */ /* 0x000fc400078e023d */
[----:B------:R-:W-:-:S03]  /*2370*/  IMAD.WIDE.U32 R20, R94, UR6, R20 ;  /* 0x000000065e147c25 */ /* 0x000fc6000f8e0014 */
[----:B------:R-:W-:Y:S01]  /*2380*/  IADD3.X R91, R93, R91, R11, P0, P2 ;  /* 0x0000005b5d5b7210 */ /* 0x000fe200007e440b */
[----:B------:R-:W-:Y:S06]  /*2390*/  @!P1 BRA `(.L_x_34) ;  /* 0x0000000000049947 */ /* 0x000fec0003800000 */
[----:B------:R0:W5:Y:S02]  /*23a0*/  LDG.E.LTC128B.U16 R90, desc[UR12][R12.64+0x12] ;  /* 0x0000120c0c5a7981 */ /* 0x000164000c1e1520 */
.L_x_34:
[----:B------:R-:W-:Y:S05]  /*23b0*/  BSYNC B0 ;  /* 0x0000000000007941 */ /* 0x000fea0003800000 */
.L_x_33:
[----:B-----5:R-:W-:Y:S01]  /*23c0*/  IMAD.U32 R103, R90, 0x10000, RZ ;  /* 0x000100005a677824 */ /* 0x020fe200078e00ff */
[----:B------:R-:W-:Y:S01]  /*23d0*/  IADD3 R95, P0, P2, R95, R20, R10 ;  /* 0x000000145f5f7210 */ /* 0x000fe20007a1e00a */
[----:B------:R-:W-:Y:S01]  /*23e0*/  IMAD.IADD R10, R96, 0x1, R21 ;  /* 0x00000001600a7824 */ /* 0x000fe200078e0215 */
[C---:B------:R-:W-:Y:S01]  /*23f0*/  SHF.L.U64.HI R23, R92.reuse, 0x1, R23 ;  /* 0x000000015c177819 */ /* 0x040fe20000010217 */
[----:B------:R-:W-:Y:S01]  /*2400*/  FMUL R18, R103, R22 ;  /* 0x0000001667127220 */ /* 0x000fe20000400000 */
[----:B------:R-:W-:Y:S01]  /*2410*/  IMAD.SHL.U32 R61, R92, 0x2, RZ ;  /* 0x000000025c3d7824 */ /* 0x000fe200078e00ff */
[----:B------:R-:W-:Y:S01]  /*2420*/  ISETP.GT.AND P3, PT, R17, 0x10, PT ;  /* 0x000000101100780c */ /* 0x000fe20003f64270 */
[----:B------:R-:W-:Y:S01]  /*2430*/  BSSY B0, `(.L_x_35) ;  /* 0x000000b000007945 */ /* 0x000fe20003800000 */
[----:B------:R-:W-:Y:S01]  /*2440*/  FFMA R18, R63, R16, R18 ;  /* 0x000000103f127223 */ /* 0x000fe20000000012 */
[----:B------:R-:W-:Y:S02]  /*2450*/  IADD3.X R60, R93, R10, R11, P0, P2 ;  /* 0x0000000a5d3c7210 */ /* 0x000fe400007e440b */
[----:B------:R-:W-:-:S02]  /*2460*/  IADD3 R10, P0, P2, R61, R4, R97 ;  /* 0x000000043d0a7210 */ /* 0x000fc40007a1e061 */
[----:B------:R-:W-:Y:S02]  /*2470*/  F2FP.BF16.F32.PACK_AB R18, RZ, R18 ;  /* 0x00000012ff12723e */ /* 0x000fe400000010ff */
[----:B------:R-:W-:Y:S02]  /*2480*/  IADD3.X R11, R23, R5, R99, P0, P2 ;  /* 0x00000005170b7210 */ /* 0x000fe400007e4463 */
[----:B------:R-:W-:Y:S01]  /*2490*/  ISETP.GT.AND P0, PT, R0, RZ, P3 ;  /* 0x000000ff0000720c */ /* 0x000fe20001f04270 */
[----:B------:R0:W-:Y:S01]  /*24a0*/  @P1 STG.E.U16 desc[UR12][R14.64+0x12], R18 ;  /* 0x000012120e001986 */ /* 0x0001e2000c10150c */
[----:B------:R-:W-:-:S11]  /*24b0*/  P2R R88, PR, RZ, 0x8 ;  /* 0x00000008ff587803 */ /* 0x000fd60000000000 */
[----:B0-----:R-:W-:Y:S05]  /*24c0*/  @!P0 BRA `(.L_x_36) ;  /* 0x0000000000048947 */ /* 0x001fea0003800000 */
[----:B------:R0:W5:Y:S02]  /*24d0*/  LDG.E.LTC128B.U16 R90, desc[UR12][R2.64+0x20] ;  /* 0x0000200c025a7981 */ /* 0x000164000c1e1520 */
.L_x_36:
[----:B------:R-:W-:Y:S05]  /*24e0*/  BSYNC B0 ;  /* 0x0000000000007941 */ /* 0x000fea0003800000 */
.L_x_35:
[----:B-----5:R-:W-:Y:S01]  /*24f0*/  IMAD.U32 R21, R90, 0x10000, RZ ;  /* 0x000100005a157824 */ /* 0x020fe200078e00ff */
[----:B------:R-:W-:Y:S01]  /*2500*/  ISETP.GT.AND P1, PT, R17, 0x11, PT ;  /* 0x000000111100780c */ /* 0x000fe20003f24270 */
[----:B------:R-:W-:Y:S02]  /*2510*/  BSSY B0, `(.L_x_37) ;  /* 0x0000009000007945 */ /* 0x000fe40003800000 */
[----:B------:R-:W-:-:S04]  /*2520*/  FMUL R21, R21, R22 ;  /* 0x0000001615157220 */ /* 0x000fc80000400000 */
[----:B------:R-:W-:Y:S01]  /*2530*/  FFMA R21, R64, R16, R21 ;  /* 0x0000001040157223 */ /* 0x000fe20000000015 */
[----:B------:R-:W-:-:S04]  /*2540*/  P2R R64, PR, RZ, 0x2 ;  /* 0x00000002ff407803 */ /* 0x000fc80000000000 */
[----:B------:R-:W-:-:S05]  /*2550*/  F2FP.BF16.F32.PACK_AB R21, RZ, R21 ;  /* 0x00000015ff15723e */ /* 0x000fca00000010ff */
[----:B------:R0:W-:Y:S01]  /*2560*/  @P0 STG.E.U16 desc[UR12][R4.64+0x20], R21 ;  /* 0x0000201504000986 */ /* 0x0001e2000c10150c */
[----:B------:R-:W-:-:S13]  /*2570*/  ISETP.GT.AND P0, PT, R0, RZ, P1 ;  /* 0x000000ff0000720c */ /* 0x000fda0000f04270 */
[----:B0-----:R-:W-:Y:S05]  /*2580*/  @!P0 BRA `(.L_x_38) ;  /* 0x0000000000048947 */ /* 0x001fea0003800000 */
[----:B------:R0:W5:Y:S02]  /*2590*/  LDG.E.LTC128B.U16 R90, desc[UR12][R2.64+0x22] ;  /* 0x0000220c025a7981 */ /* 0x000164000c1e1520 */
.L_x_38:
[----:B------:R-:W-:Y:S05]  /*25a0*/  BSYNC B0 ;  /* 0x0000000000007941 */ /* 0x000fea0003800000 */
.L_x_37:
[----:B-----5:R-:W-:Y:S01]  /*25b0*/  IMAD.U32 R21, R90, 0x10000, RZ ;  /* 0x000100005a157824 */ /* 0x020fe200078e00ff */
[----:B------:R-:W-:Y:S03]  /*25c0*/  BSSY B0, `(.L_x_39) ;  /* 0x0000008000007945 */ /* 0x000fe60003800000 */
[----:B------:R-:W-:-:S04]  /*25d0*/  FMUL R18, R21, R22 ;  /* 0x0000001615127220 */ /* 0x000fc80000400000 */
[----:B------:R-:W-:-:S05]  /*25e0*/  FFMA R18, R65, R16, R18 ;  /* 0x0000001041127223 */ /* 0x000fca0000000012 */
[----:B------:R-:W-:-:S05]  /*25f0*/  F2FP.BF16.F32.PACK_AB R18, RZ, R18 ;  /* 0x00000012ff12723e */ /* 0x000fca00000010ff */
[----:B------:R0:W-:Y:S01]  /*2600*/  @P0 STG.E.U16 desc[UR12][R4.64+0x22], R18 ;  /* 0x0000221204000986 */ /* 0x0001e2000c10150c */
[----:B------:R-:W-:-:S13]  /*2610*/  ISETP.GT.AND P0, PT, R0, 0x8, P3 ;  /* 0x000000080000780c */ /* 0x000fda0001f04270 */
[----:B0-----:R-:W-:Y:S05]  /*2620*/  @!P0 BRA `(.L_x_40) ;  /* 0x0000000000048947 */ /* 0x001fea0003800000 */
[----:B------:R0:W5:Y:S02]  /*2630*/  LDG.E.LTC128B.U16 R90, desc[UR12][R12.64+0x20] ;  /* 0x0000200c0c5a7981 */ /* 0x000164000c1e1520 */
.L_x_40:
[----:B------:R-:W-:Y:S05]  /*2640*/  BSYNC B0 ;  /* 0x0000000000007941 */ /* 0x000fea0003800000 */
.L_x_39:
        /* <DEDUP_REMOVED lines=9> */
.L_x_42:
[----:B------:R-:W-:Y:S05]  /*26e0*/  BSYNC B0 ;  /* 0x0000000000007941 */ /* 0x000fea0003800000 */
.L_x_41:
[----:B-----5:R-:W-:Y:S01]  /*26f0*/  IMAD.U32 R9, R90, 0x10000, RZ ;  /* 0x000100005a097824 */ /* 0x020fe200078e00ff */
[----:B------:R-:W-:Y:S01]  /*2700*/  ISETP.GT.AND P2, PT, R17, 0x18, PT ;  /* 0x000000181100780c */ /* 0x000fe20003f44270 */
[----:B------:R-:W-:Y:S01]  /*2710*/  IMAD.WIDE.U32 R62, R59, UR8, R6 ;  /* 0x000000083b3e7c25 */ /* 0x000fe2000f8e0006 */
[----:B------:R-:W-:Y:S03]  /*2720*/  BSSY B0, `(.L_x_43) ;  /* 0x0000015000007945 */ /* 0x000fe60003800000 */
[----:B------:R-:W-:Y:S01]  /*2730*/  FMUL R18, R9, R22 ;  /* 0x0000001609127220 */ /* 0x000fe20000400000 */
[----:B------:R-:W-:-:S03]  /*2740*/  IMAD.IADD R19, R63, 0x1, R19 ;  /* 0x000000013f137824 */ /* 0x000fc600078e0213 */
[----:B------:R-:W-:-:S05]  /*2750*/  FFMA R18, R67, R16, R18 ;  /* 0x0000001043127223 */ /* 0x000fca0000000012 */
[----:B------:R-:W-:-:S04]  /*2760*/  F2FP.BF16.F32.PACK_AB R18, RZ, R18 ;  /* 0x00000012ff12723e */ /* 0x000fc800000010ff */
[----:B------:R-:W-:-:S05]  /*2770*/  PRMT R21, R18, 0x7610, R21 ;  /* 0x0000761012157816 */ /* 0x000fca0000000015 */
[----:B------:R1:W-:Y:S01]  /*2780*/  @P0 STG.E.U16 desc[UR12][R14.64+0x22], R21 ;  /* 0x000022150e000986 */ /* 0x0003e2000c10150c */
[----:B------:R-:W-:-:S04]  /*2790*/  LEA R20, P0, R62, UR10, 0x1 ;  /* 0x0000000a3e147c11 */ /* 0x000fc8000f8008ff */
[----:B-1----:R-:W-:Y:S02]  /*27a0*/  LEA.HI.X R21, R62, UR11, R19, 0x1, P0 ;  /* 0x0000000b3e157c11 */ /* 0x002fe400080f0c13 */
[----:B------:R-:W-:-:S04]  /*27b0*/  LEA R18, P0, R58, UR10, 0x1 ;  /* 0x0000000a3a127c11 */ /* 0x000fc8000f8008ff */
[----:B------:R-:W-:Y:S02]  /*27c0*/  LEA.HI.X R19, R58, UR11, R91, 0x1, P0 ;  /* 0x0000000b3a137c11 */ /* 0x000fe400080f0c5b */
[----:B------:R-:W-:-:S05]  /*27d0*/  IADD3 R9, P0, R8, R56, RZ ;  /* 0x0000003808097210 */ /* 0x000fca0007f1e0ff */
[----:B------:R-:W-:Y:S01]  /*27e0*/  IMAD.X R6, R89, 0x1, R7, P0 ;  /* 0x0000000159067824 */ /* 0x000fe200000e0607 */
[----:B------:R-:W-:-:S04]  /*27f0*/  LEA R8, P0, R9, UR10, 0x1 ;  /* 0x0000000a09087c11 */ /* 0x000fc8000f8008ff */
[----:B------:R-:W-:Y:S02]  /*2800*/  LEA.HI.X R9, R9, UR11, R6, 0x1, P0 ;  /* 0x0000000b09097c11 */ /* 0x000fe400080f0c06 */
[----:B------:R-:W-:-:S04]  /*2810*/  LEA R6, P0, R95, UR10, 0x1 ;  /* 0x0000000a5f067c11 */ /* 0x000fc8000f8008ff */
[----:B------:R-:W-:Y:S02]  /*2820*/  LEA.HI.X R7, R95, UR11, R60, 0x1, P0 ;  /* 0x0000000b5f077c11 */ /* 0x000fe400080f0c3c */
[----:B------:R-:W-:Y:S02]  /*2830*/  ISETP.GT.AND P0, PT, R0, RZ, P2 ;  /* 0x000000ff0000720c */ /* 0x000fe40001704270 */
[----:B------:R-:W-:-:S11]  /*2840*/  P2R R60, PR, RZ, 0x4 ;  /* 0x00000004ff3c7803 */ /* 0x000fd60000000000 */
[----:B------:R-:W-:Y:S05]  /*2850*/  @!P0 BRA `(.L_x_44) ;  /* 0x0000000000048947 */ /* 0x000fea0003800000 */
[----:B------:R1:W5:Y:S02]  /*2860*/  LDG.E.LTC128B.U16 R90, desc[UR12][R2.64+0x30] ;  /* 0x0000300c025a7981 */ /* 0x000364000c1e1520 */
.L_x_44:
[----:B------:R-:W-:Y:S05]  /*2870*/  BSYNC B0 ;  /* 0x0000000000007941 */ /* 0x000fea0003800000 */
.L_x_43:
[----:B-----5:R-:W-:Y:S01]  /*2880*/  IMAD.U32 R57, R90, 0x10000, RZ ;  /* 0x000100005a397824 */ /* 0x020fe200078e00ff */
[----:B------:R-:W-:Y:S01]  /*2890*/  ISETP.GT.AND P1, PT, R17, 0x19, PT ;  /* 0x000000191100780c */ /* 0x000fe20003f24270 */
[----:B------:R-:W-:Y:S02]  /*28a0*/  BSSY B0, `(.L_x_45) ;  /* 0x0000009000007945 */ /* 0x000fe40003800000 */
[----:B------:R-:W-:Y:S01]  /*28b0*/  FMUL R57, R57, R22 ;  /* 0x0000001639397220 */ /* 0x000fe20000400000 */
[----:B------:R-:W-:-:S03]  /*28c0*/  P2R R67, PR, RZ, 0x2 ;  /* 0x00000002ff437803 */ /* 0x000fc60000000000 */
[----:B------:R-:W-:-:S05]  /*28d0*/  FFMA R57, R68, R16, R57 ;  /* 0x0000001044397223 */ /* 0x000fca0000000039 */
[----:B------:R-:W-:-:S05]  /*28e0*/  F2FP.BF16.F32.PACK_AB R57, RZ, R57 ;  /* 0x00000039ff39723e */ /* 0x000fca00000010ff */
[----:B------:R0:W-:Y:S01]  /*28f0*/  @P0 STG.E.U16 desc[UR12][R4.64+0x30], R57 ;  /* 0x0000303904000986 */ /* 0x0001e2000c10150c */
[----:B------:R-:W-:-:S13]  /*2900*/  ISETP.GT.AND P0, PT, R0, RZ, P1 ;  /* 0x000000ff0000720c */ /* 0x000fda0000f04270 */
[----:B0-----:R-:W-:Y:S05]  /*2910*/  @!P0 BRA `(.L_x_46) ;  /* 0x0000000000048947 */ /* 0x001fea0003800000 */
[----:B------:R0:W5:Y:S02]  /*2920*/  LDG.E.LTC128B.U16 R90, desc[UR12][R2.64+0x32] ;  /* 0x0000320c025a7981 */ /* 0x000164000c1e1520 */
.L_x_46:
[----:B------:R-:W-:Y:S05]  /*2930*/  BSYNC B0 ;  /* 0x0000000000007941 */ /* 0x000fea0003800000 */
.L_x_45:
        /* <DEDUP_REMOVED lines=9> */
.L_x_48:
[----:B------:R-:W-:Y:S05]  /*29d0*/  BSYNC B0 ;  /* 0x0000000000007941 */ /* 0x000fea0003800000 */
.L_x_47:
        /* <DEDUP_REMOVED lines=9> */
.L_x_50:
[----:B------:R-:W-:Y:S05]  /*2a70*/  BSYNC B0 ;  /* 0x0000000000007941 */ /* 0x000fea0003800000 */
.L_x_49:
        /* <DEDUP_REMOVED lines=11> */
.L_x_52:
[----:B------:R-:W-:Y:S05]  /*2b30*/  BSYNC B0 ;  /* 0x0000000000007941 */ /* 0x000fea0003800000 */
.L_x_51:
        /* <DEDUP_REMOVED lines=11> */
.L_x_54:
[----:B------:R-:W-:Y:S05]  /*2bf0*/  BSYNC B0 ;  /* 0x0000000000007941 */ /* 0x000fea0003800000 */
.L_x_53:
        /* <DEDUP_REMOVED lines=9> */
.L_x_56:
[----:B------:R-:W-:Y:S05]  /*2c90*/  BSYNC B0 ;  /* 0x0000000000007941 */ /* 0x000fea0003800000 */
.L_x_55:
        /* <DEDUP_REMOVED lines=9> */
.L_x_58:
[----:B------:R-:W-:Y:S05]  /*2d30*/  BSYNC B0 ;  /* 0x0000000000007941 */ /* 0x000fea0003800000 */
.L_x_57:
[----:B-----5:R-:W-:Y:S01]  /*2d40*/  IMAD.U32 R57, R90, 0x10000, RZ ;  /* 0x000100005a397824 */ /* 0x020fe200078e00ff */
[----:B------:R-:W-:Y:S01]  /*2d50*/  ISETP.GT.AND P5, PT, R17, 0x28, PT ;  /* 0x000000281100780c */ /* 0x000fe20003fa4270 */
[----:B------:R-:W-:Y:S02]  /*2d60*/  BSSY B0, `(.L_x_59) ;  /* 0x0000009000007945 */ /* 0x000fe40003800000 */
[----:B------:R-:W-:-:S04]  /*2d70*/  FMUL R56, R57, R22 ;  /* 0x0000001639387220 */ /* 0x000fc80000400000 */
[----:B------:R-:W-:-:S05]  /*2d80*/  FFMA R56, R75, R16, R56 ;  /* 0x000000104b387223 */ /* 0x000fca0000000038 */
[----:B------:R-:W-:-:S05]  /*2d90*/  F2FP.BF16.F32.PACK_AB R56, RZ, R56 ;  /* 0x00000038ff38723e */ /* 0x000fca00000010ff */
[----:B------:R1:W-:Y:S01]  /*2da0*/  @P0 STG.E.U16 desc[UR12][R14.64+0x42], R56 ;  /* 0x000042380e000986 */ /* 0x0003e2000c10150c */
[----:B------:R-:W-:Y:S02]  /*2db0*/  ISETP.GT.AND P0, PT, R0, RZ, P5 ;  /* 0x000000ff0000720c */ /* 0x000fe40002f04270 */
[----:B-1----:R-:W-:-:S11]  /*2dc0*/  P2R R56, PR, RZ, 0x20 ;  /* 0x00000020ff387803 */ /* 0x002fd60000000000 */
[----:B------:R-:W-:Y:S05]  /*2dd0*/  @!P0 BRA `(.L_x_60) ;  /* 0x0000000000048947 */ /* 0x000fea0003800000 */
[----:B------:R1:W5:Y:S02]  /*2de0*/  LDG.E.LTC128B.U16 R90, desc[UR12][R2.64+0x50] ;  /* 0x0000500c025a7981 */ /* 0x000364000c1e1520 */
.L_x_60:
[----:B------:R-:W-:Y:S05]  /*2df0*/  BSYNC B0 ;  /* 0x0000000000007941 */ /* 0x000fea0003800000 */
.L_x_59:
        /* <DEDUP_REMOVED lines=11> */
.L_x_62:
[----:B------:R-:W-:Y:S05]  /*2eb0*/  BSYNC B0 ;  /* 0x0000000000007941 */ /* 0x000fea0003800000 */
.L_x_61:
        /* <DEDUP_REMOVED lines=9> */
.L_x_64:
[----:B------:R-:W-:Y:S05]  /*2f50*/  BSYNC B0 ;  /* 0x0000000000007941 */ /* 0x000fea0003800000 */
.L_x_63:
        /* <DEDUP_REMOVED lines=9> */
.L_x_66:
[----:B------:R-:W-:Y:S05]  /*2ff0*/  BSYNC B0 ;  /* 0x0000000000007941 */ /* 0x000fea0003800000 */
.L_x_65:
[----:B-----5:R-:W-:Y:S01]  /*3000*/  IMAD.U32 R57, R90, 0x10000, RZ ;  /* 0x000100005a397824 */ /* 0x020fe200078e00ff */
[----:B------:R-:W-:Y:S01]  /*3010*/  ISETP.GT.AND P3, PT, R17, 0x30, PT ;  /* 0x000000301100780c */ /* 0x000fe20003f64270 */
[----:B------:R-:W-:Y:S02]  /*3020*/  BSSY B0, `(.L_x_67) ;  /* 0x0000008000007945 */ /* 0x000fe40003800000 */
[----:B------:R-:W-:-:S04]  /*3030*/  FMUL R56, R57, R22 ;  /* 0x0000001639387220 */ /* 0x000fc80000400000 */
[----:B------:R-:W-:-:S05]  /*3040*/  FFMA R56, R79, R16, R56 ;  /* 0x000000104f387223 */ /* 0x000fca0000000038 */
[----:B------:R-:W-:-:S05]  /*3050*/  F2FP.BF16.F32.PACK_AB R56, RZ, R56 ;  /* 0x00000038ff38723e */ /* 0x000fca00000010ff */
[----:B------:R0:W-:Y:S01]  /*3060*/  @P0 STG.E.U16 desc[UR12][R14.64+0x52], R56 ;  /* 0x000052380e000986 */ /* 0x0001e2000c10150c */
[----:B------:R-:W-:-:S13]  /*3070*/  ISETP.GT.AND P0, PT, R0, RZ, P3 ;  /* 0x000000ff0000720c */ /* 0x000fda0001f04270 */
[----:B0-----:R-:W-:Y:S05]  /*3080*/  @!P0 BRA `(.L_x_68) ;  /* 0x0000000000048947 */ /* 0x001fea0003800000 */
[----:B------:R0:W5:Y:S02]  /*3090*/  LDG.E.LTC128B.U16 R90, desc[UR12][R2.64+0x60] ;  /* 0x0000600c025a7981 */ /* 0x000164000c1e1520 */
.L_x_68:
[----:B------:R-:W-:Y:S05]  /*30a0*/  BSYNC B0 ;  /* 0x0000000000007941 */ /* 0x000fea0003800000 */
.L_x_67:
        /* <DEDUP_REMOVED lines=10> */
.L_x_70:
[----:B------:R-:W-:Y:S05]  /*3150*/  BSYNC B0 ;  /* 0x0000000000007941 */ /* 0x000fea0003800000 */
.L_x_69:
        /* <DEDUP_REMOVED lines=9> */
.L_x_72:
[----:B------:R-:W-:Y:S05]  /*31f0*/  BSYNC B0 ;  /* 0x0000000000007941 */ /* 0x000fea0003800000 */
.L_x_71:
        /* <DEDUP_REMOVED lines=9> */
.L_x_74:
[----:B------:R-:W-:Y:S05]  /*3290*/  BSYNC B0 ;  /* 0x0000000000007941 */ /* 0x000fea0003800000 */
.L_x_73:
        /* <DEDUP_REMOVED lines=10> */
.L_x_76:
[----:B------:R-:W-:Y:S05]  /*3340*/  BSYNC B0 ;  /* 0x0000000000007941 */ /* 0x000fea0003800000 */
.L_x_75:
[----:B-----5:R-:W-:Y:S01]  /*3350*/  IMAD.U32 R57, R90, 0x10000, RZ ;  /* 0x000100005a397824 */ /* 0x020fe200078e00ff */
[----:B------:R-:W-:Y:S03]  /*3360*/  BSSY B0, `(.L_x_77) ;  /* 0x000000f000007945 */ /* 0x000fe60003800000 */
[----:B------:R-:W-:-:S04]  /*3370*/  FMUL R57, R57, R22 ;  /* 0x0000001639397220 */ /* 0x000fc80000400000 */
[----:B------:R-:W-:-:S05]  /*3380*/  FFMA R57, R84, R16, R57 ;  /* 0x0000001054397223 */ /* 0x000fca0000000039 */
[----:B------:R-:W-:-:S05]  /*3390*/  F2FP.BF16.F32.PACK_AB R57, RZ, R57 ;  /* 0x00000039ff39723e */ /* 0x000fca00000010ff */
[----:B------:R1:W-:Y:S01]  /*33a0*/  @P0 STG.E.U16 desc[UR12][R4.64+0x70], R57 ;  /* 0x0000703904000986 */ /* 0x0003e2000c10150c */
[----:B------:R-:W-:-:S05]  /*33b0*/  IADD3 R58, P0, R61, R14, RZ ;  /* 0x0000000e3d3a7210 */ /* 0x000fca0007f1e0ff */
[----:B------:R-:W-:Y:S01]  /*33c0*/  IMAD.X R59, R23, 0x1, R15, P0 ;  /* 0x00000001173b7824 */ /* 0x000fe200000e060f */
[----:B------:R-:W-:-:S05]  /*33d0*/  IADD3 R62, P0, R61, R14, RZ ;  /* 0x0000000e3d3e7210 */ /* 0x000fca0007f1e0ff */
[----:B------:R-:W-:Y:S01]  /*33e0*/  IMAD.X R63, R23, 0x1, R15, P0 ;  /* 0x00000001173f7824 */ /* 0x000fe200000e060f */
[----:B------:R-:W-:-:S05]  /*33f0*/  IADD3 R56, P0, R61, R4, RZ ;  /* 0x000000043d387210 */ /* 0x000fca0007f1e0ff */
[----:B-1----:R-:W-:Y:S01]  /*3400*/  IMAD.X R57, R23, 0x1, R5, P0 ;  /* 0x0000000117397824 */ /* 0x002fe200000e0605 */
[----:B------:R-:W-:-:S04]  /*3410*/  ISETP.GT.AND P0, PT, R17, 0x39, PT ;  /* 0x000000391100780c */ /* 0x000fc80003f04270 */
[----:B------:R-:W-:-:S13]  /*3420*/  ISETP.GT.AND P4, PT, R0, RZ, P0 ;  /* 0x000000ff0000720c */ /* 0x000fda0000784270 */
[----:B------:R-:W-:Y:S05]  /*3430*/  @!P4 BRA `(.L_x_78) ;  /* 0x000000000004c947 */ /* 0x000fea0003800000 */
[----:B------:R1:W5:Y:S02]  /*3440*/  LDG.E.LTC128B.U16 R90, desc[UR12][R2.64+0x72] ;  /* 0x0000720c025a7981 */ /* 0x000364000c1e1520 */
.L_x_78:
[----:B------:R-:W-:Y:S05]  /*3450*/  BSYNC B0 ;  /* 0x0000000000007941 */ /* 0x000fea0003800000 */
.L_x_77:
[----:B01-3-5:R-:W-:Y:S01]  /*3460*/  IMAD.U32 R3, R90, 0x10000, RZ ;  /* 0x000100005a037824 */ /* 0x02bfe200078e00ff */
        /* <DEDUP_REMOVED lines=8> */
.L_x_80:
[----:B------:R-:W-:Y:S05]  /*34f0*/  BSYNC B0 ;  /* 0x0000000000007941 */ /* 0x000fea0003800000 */
.L_x_79:
[----:B-----5:R-:W-:Y:S01]  /*3500*/  IMAD.U32 R3, R90, 0x10000, RZ ;  /* 0x000100005a037824 */ /* 0x020fe200078e00ff */
[----:B------:R-:W-:Y:S03]  /*3510*/  BSSY B0, `(.L_x_81) ;  /* 0x0000008000007945 */ /* 0x000fe60003800000 */
[----:B------:R-:W-:-:S04]  /*3520*/  FMUL R3, R3, R22 ;  /* 0x0000001603037220 */ /* 0x000fc80000400000 */
[----:B------:R-:W-:-:S05]  /*3530*/  FFMA R3, R86, R16, R3 ;  /* 0x0000001056037223 */ /* 0x000fca0000000003 */
[----:B------:R-:W-:-:S05]  /*3540*/  F2FP.BF16.F32.PACK_AB R3, RZ, R3 ;  /* 0x00000003ff03723e */ /* 0x000fca00000010ff */
[----:B------:R1:W-:Y:S01]  /*3550*/  @P4 STG.E.U16 desc[UR12][R14.64+0x70], R3 ;  /* 0x000070030e004986 */ /* 0x0003e2000c10150c */
[----:B------:R-:W-:-:S13]  /*3560*/  ISETP.GT.AND P4, PT, R0, 0x8, P0 ;  /* 0x000000080000780c */ /* 0x000fda0000784270 */
[----:B-1----:R-:W-:Y:S05]  /*3570*/  @!P4 BRA `(.L_x_82) ;  /* 0x000000000004c947 */ /* 0x002fea0003800000 */
[----:B------:R1:W5:Y:S02]  /*3580*/  LDG.E.LTC128B.U16 R90, desc[UR12][R12.64+0x72] ;  /* 0x0000720c0c5a7981 */ /* 0x000364000c1e1520 */
.L_x_82:
[----:B------:R-:W-:Y:S05]  /*3590*/  BSYNC B0 ;  /* 0x0000000000007941 */ /* 0x000fea0003800000 */
.L_x_81:
[----:B-----5:R-:W-:-:S04]  /*35a0*/  IMAD.U32 R3, R90, 0x10000, RZ ;  /* 0x000100005a037824 */ /* 0x020fc800078e00ff */
[----:B------:R-:W-:-:S04]  /*35b0*/  FMUL R2, R3, R22 ;  /* 0x0000001603027220 */ /* 0x000fc80000400000 */
[----:B------:R-:W-:-:S05]  /*35c0*/  FFMA R2, R87, R16, R2 ;  /* 0x0000001057027223 */ /* 0x000fca0000000002 */
[----:B------:R-:W-:-:S05]  /*35d0*/  F2FP.BF16.F32.PACK_AB R2, RZ, R2 ;  /* 0x00000002ff02723e */ /* 0x000fca00000010ff */
[----:B------:R3:W-:Y:S01]  /*35e0*/  @P4 STG.E.U16 desc[UR12][R14.64+0x72], R2 ;  /* 0x000072020e004986 */ /* 0x0007e2000c10150c */
[----:B------:R-:W-:-:S13]  /*35f0*/  ISETP.GT.AND P4, PT, R0, 0x40, P6 ;  /* 0x000000400000780c */ /* 0x000fda0003784270 */
[----:B------:R-:W2:Y:S01]  /*3600*/  @P4 LDG.E.LTC128B.U16 R90, desc[UR12][R20.64] ;  /* 0x0000000c145a4981 */ /* 0x000ea2000c1e1520 */
[----:B------:R-:W-:Y:S01]  /*3610*/  BSSY B0, `(.L_x_83) ;  /* 0x000000a000007945 */ /* 0x000fe20003800000 */
[----:B--2---:R-:W-:-:S04]  /*3620*/  IMAD.U32 R3, R90, 0x10000, RZ ;  /* 0x000100005a037824 */ /* 0x004fc800078e00ff */
[----:B------:R-:W-:-:S04]  /*3630*/  FMUL R3, R3, R22 ;  /* 0x0000001603037220 */ /* 0x000fc80000400000 */
[----:B------:R-:W-:-:S05]  /*3640*/  FFMA R3, R24, R16, R3 ;  /* 0x0000001018037223 */ /* 0x000fca0000000003 */
[----:B------:R-:W-:-:S05]  /*3650*/  F2FP.BF16.F32.PACK_AB R3, RZ, R3 ;  /* 0x00000003ff03723e */ /* 0x000fca00000010ff */
[----:B------:R3:W-:Y:S01]  /*3660*/  @P4 STG.E.U16 desc[UR12][R56.64], R3 ;  /* 0x0000000338004986 */ /* 0x0007e2000c10150c */
[----:B------:R-:W-:-:S04]  /*3670*/  ISETP.NE.AND P4, PT, R98, RZ, PT ;  /* 0x000000ff6200720c */ /* 0x000fc80003f85270 */
[----:B------:R-:W-:-:S13]  /*3680*/  ISETP.GT.AND P4, PT, R0, 0x40, P4 ;  /* 0x000000400000780c */ /* 0x000fda0002784270 */
[----:B---3--:R-:W-:Y:S05]  /*3690*/  @!P4 BRA `(.L_x_84) ;  /* 0x000000000004c947 */ /* 0x008fea0003800000 */
[----:B------:R2:W5:Y:S02]  /*36a0*/  LDG.E.LTC128B.U16 R90, desc[UR12][R18.64+0x2] ;  /* 0x0000020c125a7981 */ /* 0x000564000c1e1520 */
.L_x_84:
[----:B------:R-:W-:Y:S05]  /*36b0*/  BSYNC B0 ;  /* 0x0000000000007941 */ /* 0x000fea0003800000 */
.L_x_83:
[----:B-----5:R-:W-:Y:S01]  /*36c0*/  IMAD.U32 R3, R90, 0x10000, RZ ;  /* 0x000100005a037824 */ /* 0x020fe200078e00ff */
[----:B------:R-:W-:Y:S01]  /*36d0*/  ISETP.GT.AND P6, PT, R0, 0x48, P6 ;  /* 0x000000480000780c */ /* 0x000fe200037c4270 */
[----:B------:R-:W-:Y:S02]  /*36e0*/  BSSY B0, `(.L_x_85) ;  /* 0x000000a000007945 */ /* 0x000fe40003800000 */
[----:B------:R-:W-:Y:S01]  /*36f0*/  FMUL R2, R3, R22 ;  /* 0x0000001603027220 */ /* 0x000fe20000400000 */
[----:B------:R-:W-:-:S03]  /*3700*/  @P4 IMAD.MOV.U32 R3, RZ, RZ, R57 ;  /* 0x000000ffff034224 */ /* 0x000fc600078e0039 */
[----:B------:R-:W-:-:S05]  /*3710*/  FFMA R2, R25, R16, R2 ;  /* 0x0000001019027223 */ /* 0x000fca0000000002 */
[----:B------:R-:W-:-:S04]  /*3720*/  F2FP.BF16.F32.PACK_AB R2, RZ, R2 ;  /* 0x00000002ff02723e */ /* 0x000fc800000010ff */
[----:B------:R-:W-:Y:S01]  /*3730*/  PRMT R4, R2, 0x7610, R4 ;  /* 0x0000761002047816 */ /* 0x000fe20000000004 */
[----:B------:R-:W-:-:S05]  /*3740*/  @P4 IMAD.MOV.U32 R2, RZ, RZ, R56 ;  /* 0x000000ffff024224 */ /* 0x000fca00078e0038 */
[----:B------:R3:W-:Y:S01]  /*3750*/  @P4 STG.E.U16 desc[UR12][R2.64+0x2], R4 ;  /* 0x0000020402004986 */ /* 0x0007e2000c10150c */
[----:B------:R-:W-:Y:S05]  /*3760*/  @!P6 BRA `(.L_x_86) ;  /* 0x000000000004e947 */ /* 0x000fea0003800000 */
[----:B------:R0:W5:Y:S02]  /*3770*/  LDG.E.LTC128B.U16 R90, desc[UR12][R8.64] ;  /* 0x0000000c085a7981 */ /* 0x000164000c1e1520 */
.L_x_86:
[----:B------:R-:W-:Y:S05]  /*3780*/  BSYNC B0 ;  /* 0x0000000000007941 */ /* 0x000fea0003800000 */
.L_x_85:
[----:B---3-5:R-:W-:Y:S01]  /*3790*/  IMAD.U32 R3, R90, 0x10000, RZ ;  /* 0x000100005a037824 */ /* 0x028fe200078e00ff */
[----:B------:R-:W-:Y:S01]  /*37a0*/  ISETP.NE.AND P4, PT, R98, RZ, PT ;  /* 0x000000ff6200720c */ /* 0x000fe20003f85270 */
[----:B------:R-:W-:Y:S02]  /*37b0*/  BSSY B0, `(.L_x_87) ;  /* 0x0000008000007945 */ /* 0x000fe40003800000 */
[----:B------:R-:W-:Y:S01]  /*37c0*/  FMUL R3, R3, R22 ;  /* 0x0000001603037220 */ /* 0x000fe20000400000 */
[----:B------:R-:W-:-:S03]  /*37d0*/  ISETP.GT.AND P4, PT, R0, 0x48, P4 ;  /* 0x000000480000780c */ /* 0x000fc60002784270 */
[----:B------:R-:W-:-:S05]  /*37e0*/  FFMA R3, R26, R16, R3 ;  /* 0x000000101a037223 */ /* 0x000fca0000000003 */
[----:B------:R-:W-:-:S05]  /*37f0*/  F2FP.BF16.F32.PACK_AB R3, RZ, R3 ;  /* 0x00000003ff03723e */ /* 0x000fca00000010ff */
[----:B------:R3:W-:Y:S01]  /*3800*/  @P6 STG.E.U16 desc[UR12][R58.64], R3 ;  /* 0x000000033a006986 */ /* 0x0007e2000c10150c */
[----:B------:R-:W-:Y:S05]  /*3810*/  @!P4 BRA `(.L_x_88) ;  /* 0x000000000004c947 */ /* 0x000fea0003800000 */
[----:B------:R0:W5:Y:S02]  /*3820*/  LDG.E.LTC128B.U16 R90, desc[UR12][R6.64+0x2] ;  /* 0x0000020c065a7981 */ /* 0x000164000c1e1520 */
.L_x_88:
[----:B------:R-:W-:Y:S05]  /*3830*/  BSYNC B0 ;  /* 0x0000000000007941 */ /* 0x000fea0003800000 */
.L_x_87:
[----:B---3-5:R-:W-:Y:S01]  /*3840*/  IMAD.U32 R3, R90, 0x10000, RZ ;  /* 0x000100005a037824 */ /* 0x028fe200078e00ff */
[----:B------:R-:W-:Y:S01]  /*3850*/  ISETP.NE.AND P6, PT, R100, RZ, PT ;  /* 0x000000ff6400720c */ /* 0x000fe20003fc5270 */
[----:B------:R-:W-:Y:S02]  /*3860*/  BSSY B0, `(.L_x_89) ;  /* 0x0000008000007945 */ /* 0x000fe40003800000 */
[----:B------:R-:W-:-:S04]  /*3870*/  FMUL R2, R3, R22 ;  /* 0x0000001603027220 */ /* 0x000fc80000400000 */
[----:B------:R-:W-:-:S05]  /*3880*/  FFMA R2, R27, R16, R2 ;  /* 0x000000101b027223 */ /* 0x000fca0000000002 */
[----:B------:R-:W-:-:S05]  /*3890*/  F2FP.BF16.F32.PACK_AB R2, RZ, R2 ;  /* 0x00000002ff02723e */ /* 0x000fca00000010ff */
[----:B------:R3:W-:Y:S01]  /*38a0*/  @P4 STG.E.U16 desc[UR12][R62.64+0x2], R2 ;  /* 0x000002023e004986 */ /* 0x0007e2000c10150c */
[----:B------:R-:W-:-:S13]  /*38b0*/  ISETP.GT.AND P4, PT, R0, 0x40, P6 ;  /* 0x000000400000780c */ /* 0x000fda0003784270 */
[----:B---3--:R-:W-:Y:S05]  /*38c0*/  @!P4 BRA `(.L_x_90) ;  /* 0x000000000004c947 */ /* 0x008fea0003800000 */
[----:B------:R3:W5:Y:S02]  /*38d0*/  LDG.E.LTC128B.U16 R90, desc[UR12][R18.64+0x10] ;  /* 0x0000100c125a7981 */ /* 0x000764000c1e1520 */
.L_x_90:
[----:B------:R-:W-:Y:S05]  /*38e0*/  BSYNC B0 ;  /* 0x0000000000007941 */ /* 0x000fea0003800000 */
.L_x_89:
[----:B-----5:R-:W-:Y:S01]  /*38f0*/  IMAD.U32 R3, R90, 0x10000, RZ ;  /* 0x000100005a037824 */ /* 0x020fe200078e00ff */
[----:B------:R-:W-:Y:S01]  /*3900*/  ISETP.NE.AND P6, PT, R101, RZ, PT ;  /* 0x000000ff6500720c */ /* 0x000fe20003fc5270 */
[----:B------:R-:W-:Y:S01]  /*3910*/  @P4 IMAD.MOV.U32 R2, RZ, RZ, R56 ;  /* 0x000000ffff024224 */ /* 0x000fe200078e0038 */
[----:B------:R-:W-:Y:S01]  /*3920*/  BSSY B0, `(.L_x_91) ;  /* 0x000000a000007945 */ /* 0x000fe20003800000 */
[----:B------:R-:W-:-:S04]  /*3930*/  FMUL R3, R3, R22 ;  /* 0x0000001603037220 */ /* 0x000fc80000400000 */
[----:B------:R-:W-:-:S05]  /*3940*/  FFMA R3, R28, R16, R3 ;  /* 0x000000101c037223 */ /* 0x000fca0000000003 */
[----:B------:R-:W-:-:S04]  /*3950*/  F2FP.BF16.F32.PACK_AB R3, RZ, R3 ;  /* 0x00000003ff03723e */ /* 0x000fc800000010ff */
[----:B------:R-:W-:Y:S01]  /*3960*/  PRMT R4, R3, 0x7610, R4 ;  /* 0x0000761003047816 */ /* 0x000fe20000000004 */
[----:B------:R-:W-:-:S05]  /*3970*/  @P4 IMAD.MOV.U32 R3, RZ, RZ, R57 ;  /* 0x000000ffff034224 */ /* 0x000fca00078e0039 */
[----:B------:R0:W-:Y:S01]  /*3980*/  @P4 STG.E.U16 desc[UR12][R2.64+0x10], R4 ;  /* 0x0000100402004986 */ /* 0x0001e2000c10150c */
[----:B------:R-:W-:-:S13]  /*3990*/  ISETP.GT.AND P4, PT, R0, 0x40, P6 ;  /* 0x000000400000780c */ /* 0x000fda0003784270 */
[----:B0-----:R-:W-:Y:S05]  /*39a0*/  @!P4 BRA `(.L_x_92) ;  /* 0x000000000004c947 */ /* 0x001fea0003800000 */
[----:B------:R0:W5:Y:S02]  /*39b0*/  LDG.E.LTC128B.U16 R90, desc[UR12][R18.64+0x12] ;  /* 0x0000120c125a7981 */ /* 0x000164000c1e1520 */
.L_x_92:
[----:B------:R-:W-:Y:S05]  /*39c0*/  BSYNC B0 ;  /* 0x0000000000007941 */ /* 0x000fea0003800000 */
.L_x_91:
[----:B-----5:R-:W-:Y:S01]  /*39d0*/  IMAD.U32 R3, R90, 0x10000, RZ ;  /* 0x000100005a037824 */ /* 0x020fe200078e00ff */
[----:B------:R-:W-:Y:S03]  /*39e0*/  BSSY B0, `(.L_x_93) ;  /* 0x000000c000007945 */ /* 0x000fe60003800000 */
[----:B------:R-:W-:Y:S01]  /*39f0*/  FMUL R2, R3, R22 ;  /* 0x0000001603027220 */ /* 0x000fe20000400000 */
[----:B------:R-:W-:-:S03]  /*3a00*/  @P4 IMAD.MOV.U32 R3, RZ, RZ, R57 ;  /* 0x000000ffff034224 */ /* 0x000fc600078e0039 */
[----:B------:R-:W-:-:S05]  /*3a10*/  FFMA R2, R29, R16, R2 ;  /* 0x000000101d027223 */ /* 0x000fca0000000002 */
[----:B------:R-:W-:-:S04]  /*3a20*/  F2FP.BF16.F32.PACK_AB R2, RZ, R2 ;  /* 0x00000002ff02723e */ /* 0x000fc800000010ff */
[----:B------:R-:W-:Y:S01]  /*3a30*/  PRMT R4, R2, 0x7610, R4 ;  /* 0x0000761002047816 */ /* 0x000fe20000000004 */
[----:B------:R-:W-:-:S05]  /*3a40*/  @P4 IMAD.MOV.U32 R2, RZ, RZ, R56 ;  /* 0x000000ffff024224 */ /* 0x000fca00078e0038 */
[----:B------:R0:W-:Y:S01]  /*3a50*/  @P4 STG.E.U16 desc[UR12][R2.64+0x12], R4 ;  /* 0x0000120402004986 */ /* 0x0001e2000c10150c */
[----:B------:R-:W-:-:S04]  /*3a60*/  ISETP.NE.AND P4, PT, R100, RZ, PT ;  /* 0x000000ff6400720c */ /* 0x000fc80003f85270 */
[----:B------:R-:W-:-:S13]  /*3a70*/  ISETP.GT.AND P4, PT, R0, 0x48, P4 ;  /* 0x000000480000780c */ /* 0x000fda0002784270 */
[----:B0-----:R-:W-:Y:S05]  /*3a80*/  @!P4 BRA `(.L_x_94) ;  /* 0x000000000004c947 */ /* 0x001fea0003800000 */
[----:B------:R0:W5:Y:S02]  /*3a90*/  LDG.E.LTC128B.U16 R90, desc[UR12][R6.64+0x10] ;  /* 0x0000100c065a7981 */ /* 0x000164000c1e1520 */
.L_x_94:
[----:B------:R-:W-:Y:S05]  /*3aa0*/  BSYNC B0 ;  /* 0x0000000000007941 */ /* 0x000fea0003800000 */
.L_x_93:
        /* <DEDUP_REMOVED lines=9> */
.L_x_96:
[----:B------:R-:W-:Y:S05]  /*3b40*/  BSYNC B0 ;  /* 0x0000000000007941 */ /* 0x000fea0003800000 */
.L_x_95:
[----:B-----5:R-:W-:Y:S01]  /*3b50*/  IMAD.U32 R3, R90, 0x10000, RZ ;  /* 0x000100005a037824 */ /* 0x020fe200078e00ff */
[----:B------:R-:W-:Y:S01]  /*3b60*/  ISETP.NE.AND P6, PT, R88, RZ, PT ;  /* 0x000000ff5800720c */ /* 0x000fe20003fc5270 */
        /* <DEDUP_REMOVED lines=11> */
.L_x_98:
[----:B------:R-:W-:Y:S05]  /*3c20*/  BSYNC B0 ;  /* 0x0000000000007941 */ /* 0x000fea0003800000 */
.L_x_97:
        /* <DEDUP_REMOVED lines=13> */
.L_x_100:
[----:B------:R-:W-:Y:S05]  /*3d00*/  BSYNC B0 ;  /* 0x0000000000007941 */ /* 0x000fea0003800000 */
.L_x_99:
        /* <DEDUP_REMOVED lines=13> */
.L_x_102:
[----:B------:R-:W-:Y:S05]  /*3de0*/  BSYNC B0 ;  /* 0x0000000000007941 */ /* 0x000fea0003800000 */
.L_x_101:
[----:B-----5:R-:W-:Y:S01]  /*3df0*/  IMAD.U32 R3, R90, 0x10000, RZ ;  /* 0x000100005a037824 */ /* 0x020fe200078e00ff */
[----:B------:R-:W-:Y:S01]  /*3e00*/  BSSY B0, `(.L_x_103) ;  /* 0x000000b000007945 */ /* 0x000fe20003800000 */
[----:B------:R-:W-:Y:S02]  /*3e10*/  @P4 IMAD.MOV.U32 R2, RZ, RZ, R10 ;  /* 0x000000ffff024224 */ /* 0x000fe400078e000a */
        /* <DEDUP_REMOVED lines=9> */
.L_x_104:
[----:B------:R-:W-:Y:S05]  /*3eb0*/  BSYNC B0 ;  /* 0x0000000000007941 */ /* 0x000fea0003800000 */
.L_x_103:
        /* <DEDUP_REMOVED lines=13> */
.L_x_106:
[----:B------:R-:W-:Y:S05]  /*3f90*/  BSYNC B0 ;  /* 0x0000000000007941 */ /* 0x000fea0003800000 */
.L_x_105:
        /* <DEDUP_REMOVED lines=13> */
.L_x_108:
[----:B------:R-:W-:Y:S05]  /*4070*/  BSYNC B0 ;  /* 0x0000000000007941 */ /* 0x000fea0003800000 */
.L_x_107:
        /* <DEDUP_REMOVED lines=13> */
.L_x_110:
[----:B------:R-:W-:Y:S05]  /*4150*/  BSYNC B0 ;  /* 0x0000000000007941 */ /* 0x000fea0003800000 */
.L_x_109:
        /* <DEDUP_REMOVED lines=12> */
.L_x_112:
[----:B------:R-:W-:Y:S05]  /*4220*/  BSYNC B0 ;  /* 0x0000000000007941 */ /* 0x000fea0003800000 */
.L_x_111:
        /* <DEDUP_REMOVED lines=13> */
.L_x_114:
[----:B------:R-:W-:Y:S05]  /*4300*/  BSYNC B0 ;  /* 0x0000000000007941 */ /* 0x000fea0003800000 */
.L_x_113:
        /* <DEDUP_REMOVED lines=13> */
.L_x_116:
[----:B------:R-:W-:Y:S05]  /*43e0*/  BSYNC B0 ;  /* 0x0000000000007941 */ /* 0x000fea0003800000 */
.L_x_115:
        /* <DEDUP_REMOVED lines=13> */
.L_x_118:
[----:B------:R-:W-:Y:S05]  /*44c0*/  BSYNC B0 ;  /* 0x0000000000007941 */ /* 0x000fea0003800000 */
.L_x_117:
        /* <DEDUP_REMOVED lines=12> */
.L_x_120:
[----:B------:R-:W-:Y:S05]  /*4590*/  BSYNC B0 ;  /* 0x0000000000007941 */ /* 0x000fea0003800000 */
.L_x_119:
        /* <DEDUP_REMOVED lines=12> */
.L_x_122:
[----:B------:R-:W-:Y:S05]  /*4660*/  BSYNC B0 ;  /* 0x0000000000007941 */ /* 0x000fea0003800000 */
.L_x_121:
        /* <DEDUP_REMOVED lines=13> */
.L_x_124:
[----:B------:R-:W-:Y:S05]  /*4740*/  BSYNC B0 ;  /* 0x0000000000007941 */ /* 0x000fea0003800000 */
.L_x_123:
        /* <DEDUP_REMOVED lines=12> */
.L_x_126:
[----:B------:R-:W-:Y:S05]  /*4810*/  BSYNC B0 ;  /* 0x0000000000007941 */ /* 0x000fea0003800000 */
.L_x_125:
[----:B0----5:R-:W-:Y:S01]  /*4820*/  IMAD.U32 R3, R90, 0x10000, RZ ;  /* 0x000100005a037824 */ /* 0x021fe200078e00ff */
[----:B------:R-:W-:Y:S01]  /*4830*/  ISETP.GT.AND P4, PT, R0, 0x48, P6 ;  /* 0x000000480000780c */ /* 0x000fe20003784270 */
        /* <DEDUP_REMOVED lines=8> */
[----:B------:R-:W-:Y:S05]  /*48c0*/  @!P4 BRA `(.L_x_128) ;  /* 0x000000000004c947 */ /* 0x000fea0003800000 */
[----:B------:R0:W5:Y:S02]  /*48d0*/  LDG.E.LTC128B.U16 R90, desc[UR12][R6.64+0x52] ;  /* 0x0000520c065a7981 */ /* 0x000164000c1e1520 */
.L_x_128:
[----:B------:R-:W-:Y:S05]  /*48e0*/  BSYNC B0 ;  /* 0x0000000000007941 */ /* 0x000fea0003800000 */
.L_x_127:
[----:B0----5:R-:W-:Y:S01]  /*48f0*/  IMAD.U32 R3, R90, 0x10000, RZ ;  /* 0x000100005a037824 */ /* 0x021fe200078e00ff */
        /* <DEDUP_REMOVED lines=11> */
.L_x_130:
[----:B------:R-:W-:Y:S05]  /*49b0*/  BSYNC B0 ;  /* 0x0000000000007941 */ /* 0x000fea0003800000 */
.L_x_129:
        /* <DEDUP_REMOVED lines=12> */
.L_x_132:
[----:B------:R-:W-:Y:S05]  /*4a80*/  BSYNC B0 ;  /* 0x0000000000007941 */ /* 0x000fea0003800000 */
.L_x_131:
        /* <DEDUP_REMOVED lines=12> */
.L_x_134:
[----:B------:R-:W-:Y:S05]  /*4b50*/  BSYNC B0 ;  /* 0x0000000000007941 */ /* 0x000fea0003800000 */
.L_x_133:
        /* <DEDUP_REMOVED lines=12> */
.L_x_136:
[----:B------:R-:W-:Y:S05]  /*4c20*/  BSYNC B0 ;  /* 0x0000000000007941 */ /* 0x000fea0003800000 */
.L_x_135:
        /* <DEDUP_REMOVED lines=12> */
.L_x_138:
[----:B------:R-:W-:Y:S05]  /*4cf0*/  BSYNC B0 ;  /* 0x0000000000007941 */ /* 0x000fea0003800000 */
.L_x_137:
        /* <DEDUP_REMOVED lines=12> */
.L_x_140:
[----:B------:R-:W-:Y:S05]  /*4dc0*/  BSYNC B0 ;  /* 0x0000000000007941 */ /* 0x000fea0003800000 */
.L_x_139:
[----:B0----5:R-:W-:Y:S01]  /*4dd0*/  IMAD.U32 R3, R90, 0x10000, RZ ;  /* 0x000100005a037824 */ /* 0x021fe200078e00ff */
[----:B------:R-:W-:Y:S01]  /*4de0*/  ISETP.GT.AND P1, PT, R0, 0x48, P1 ;  /* 0x000000480000780c */ /* 0x000fe20000f24270 */
[----:B------:R-:W-:Y:S02]  /*4df0*/  BSSY B0, `(.L_x_141) ;  /* 0x0000007000007945 */ /* 0x000fe40003800000 */
[----:B------:R-:W-:-:S04]  /*4e00*/  FMUL R2, R3, R22 ;  /* 0x0000001603027220 */ /* 0x000fc80000400000 */
[----:B------:R-:W-:-:S05]  /*4e10*/  FFMA R2, R53, R16, R2 ;  /* 0x0000001035027223 */ /* 0x000fca0000000002 */
[----:B------:R-:W-:-:S05]  /*4e20*/  F2FP.BF16.F32.PACK_AB R2, RZ, R2 ;  /* 0x00000002ff02723e */ /* 0x000fca00000010ff */
[----:B------:R0:W-:Y:S01]  /*4e30*/  @P2 STG.E.U16 desc[UR12][R56.64+0x72], R2 ;  /* 0x0000720238002986 */ /* 0x0001e2000c10150c */
[----:B------:R-:W-:Y:S05]  /*4e40*/  @!P1 BRA `(.L_x_142) ;  /* 0x0000000000049947 */ /* 0x000fea0003800000 */
[----:B------:R0:W5:Y:S02]  /*4e50*/  LDG.E.LTC128B.U16 R90, desc[UR12][R6.64+0x70] ;  /* 0x0000700c065a7981 */ /* 0x000164000c1e1520 */
.L_x_142:
[----:B------:R-:W-:Y:S05]  /*4e60*/  BSYNC B0 ;  /* 0x0000000000007941 */ /* 0x000fea0003800000 */
.L_x_141:
[----:B-----5:R-:W-:Y:S01]  /*4e70*/  IMAD.U32 R3, R90, 0x10000, RZ ;  /* 0x000100005a037824 */ /* 0x020fe200078e00ff */
[----:B------:R-:W-:Y:S01]  /*4e80*/  ISETP.GT.AND P0, PT, R0, 0x48, P0 ;  /* 0x000000480000780c */ /* 0x000fe20000704270 */
[----:B0-----:R-:W-:Y:S01]  /*4e90*/  @P1 IMAD.MOV.U32 R2, RZ, RZ, R10 ;  /* 0x000000ffff021224 */ /* 0x001fe200078e000a */
        /* <DEDUP_REMOVED lines=9> */
.L_x_144:
[----:B------:R-:W-:Y:S05]  /*4f30*/  BSYNC B0 ;  /* 0x0000000000007941 */ /* 0x000fea0003800000 */
.L_x_143:
[----:B0----5:R-:W-:-:S04]  /*4f40*/  IMAD.U32 R3, R90, 0x10000, RZ ;  /* 0x000100005a037824 */ /* 0x021fc800078e00ff */
[----:B------:R-:W-:-:S04]  /*4f50*/  FMUL R22, R3, R22 ;  /* 0x0000001603167220 */ /* 0x000fc80000400000 */
[----:B------:R-:W-:Y:S01]  /*4f60*/  FFMA R22, R55, R16, R22 ;  /* 0x0000001037167223 */ /* 0x000fe20000000016 */
[----:B------:R-:W-:Y:S06]  /*4f70*/  @!P0 EXIT ;  /* 0x000000000000894d */ /* 0x000fec0003800000 */
[----:B------:R-:W-:-:S05]  /*4f80*/  F2FP.BF16.F32.PACK_AB R22, RZ, R22 ;  /* 0x00000016ff16723e */ /* 0x000fca00000010ff */
[----:B------:R-:W-:Y:S01]  /*4f90*/  STG.E.U16 desc[UR12][R10.64+0x72], R22 ;  /* 0x000072160a007986 */ /* 0x000fe2000c10150c */
[----:B------:R-:W-:Y:S05]  /*4fa0*/  EXIT ;  /* 0x000000000000794d */ /* 0x000fea0003800000 */
.L_x_22:
[----:B------:R-:W-:Y:S01]  /*4fb0*/  ULDC.64 UR4, c[0x0][0x5c8] ;  /* 0x0001720000047ab9 */ /* 0x000fe20000000a00 */
[----:B------:R-:W-:Y:S01]  /*4fc0*/  ISETP.GT.AND P2, PT, R17, 0x1, PT ;  /* 0x000000011100780c */ /* 0x000fe20003f44270 */
[-C--:B------:R-:W-:Y:S01]  /*4fd0*/  FMUL R56, R56, R16.reuse ;  /* 0x0000001038387220 */ /* 0x080fe20000400000 */
[C---:B------:R-:W-:Y:S01]  /*4fe0*/  LEA R6, P1, R12.reuse, UR4, 0x1 ;  /* 0x000000040c067c11 */ /* 0x040fe2000f8208ff */
[-C--:B------:R-:W-:Y:S01]  /*4ff0*/  FMUL R57, R57, R16.reuse ;  /* 0x0000001039397220 */ /* 0x080fe20000400000 */
[C---:B------:R-:W-:Y:S01]  /*5000*/  SHF.L.U64.HI R11, R15.reuse, 0x1, R14 ;  /* 0x000000010f0b7819 */ /* 0x040fe2000001020e */
[----:B------:R-:W-:Y:S01]  /*5010*/  IMAD.SHL.U32 R15, R15, 0x2, RZ ;  /* 0x000000020f0f7824 */ /* 0x000fe200078e00ff */
[----:B------:R-:W-:Y:S01]  /*5020*/  LEA.HI.X R7, R12, UR5, R3, 0x1, P1 ;  /* 0x000000050c077c11 */ /* 0x000fe200088f0c03 */
[-C--:B------:R-:W-:Y:S01]  /*5030*/  FMUL R58, R58, R16.reuse ;  /* 0x000000103a3a7220 */ /* 0x080fe20000400000 */
[----:B------:R-:W-:Y:S01]  /*5040*/  ISETP.GT.AND P1, PT, R0, RZ, P2 ;  /* 0x000000ff0000720c */ /* 0x000fe20001724270 */
[----:B------:R-:W-:Y:S01]  /*5050*/  FMUL R59, R59, R16 ;  /* 0x000000103b3b7220 */ /* 0x000fe20000400000 */
[----:B------:R-:W-:Y:S01]  /*5060*/  F2FP.BF16.F32.PACK_AB R56, RZ, R56 ;  /* 0x00000038ff38723e */ /* 0x000fe200000010ff */
[-C--:B------:R-:W-:Y:S01]  /*5070*/  FMUL R60, R60, R16.reuse ;  /* 0x000000103c3c7220 */ /* 0x080fe20000400000 */
[----:B------:R-:W-:Y:S01]  /*5080*/  F2FP.BF16.F32.PACK_AB R57, RZ, R57 ;  /* 0x00000039ff39723e */ /* 0x000fe200000010ff */
[----:B------:R-:W-:Y:S01]  /*5090*/  FMUL R61, R61, R16 ;  /* 0x000000103d3d7220 */ /* 0x000fe20000400000 */
[----:B------:R-:W-:Y:S01]  /*50a0*/  ISETP.GT.AND P5, PT, R17, 0x8, PT ;  /* 0x000000081100780c */ /* 0x000fe20003fa4270 */
[----:B------:R-:W-:Y:S01]  /*50b0*/  @P0 STG.E.U16 desc[UR12][R6.64], R56 ;  /* 0x0000003806000986 */ /* 0x000fe2000c10150c */
[----:B------:R-:W-:Y:S01]  /*50c0*/  IADD3 R4, P0, R15, R6, RZ ;  /* 0x000000060f047210 */ /* 0x000fe20007f1e0ff */
[----:B------:R-:W-:Y:S01]  /*50d0*/  IMAD.SHL.U32 R9, R92, 0x2, RZ ;  /* 0x000000025c097824 */ /* 0x000fe200078e00ff */
[----:B------:R-:W-:Y:S01]  /*50e0*/  ISETP.GT.AND P4, PT, R17, 0x9, PT ;  /* 0x000000091100780c */ /* 0x000fe20003f84270 */
[----:B------:R-:W-:Y:S01]  /*50f0*/  FMUL R62, R62, R16 ;  /* 0x000000103e3e7220 */ /* 0x000fe20000400000 */
[C---:B------:R-:W-:Y:S01]  /*5100*/  ISETP.GT.AND P3, PT, R0.reuse, 0x8, P6 ;  /* 0x000000080000780c */ /* 0x040fe20003764270 */
[----:B------:R-:W-:Y:S01]  /*5110*/  @P1 IMAD.MOV.U32 R2, RZ, RZ, R6 ;  /* 0x000000ffff021224 */ /* 0x000fe200078e0006 */
[C---:B------:R-:W-:Y:S01]  /*5120*/  ISETP.GT.AND P2, PT, R0.reuse, 0x8, P2 ;  /* 0x000000080000780c */ /* 0x040fe20001744270 */
[--C-:B------:R-:W-:Y:S01]  /*5130*/  @P1 IMAD.MOV.U32 R3, RZ, RZ, R7.reuse ;  /* 0x000000ffff031224 */ /* 0x100fe200078e0007 */
[----:B------:R-:W-:Y:S01]  /*5140*/  F2FP.BF16.F32.PACK_AB R58, RZ, R58 ;  /* 0x0000003aff3a723e */ /* 0x000fe200000010ff */
[----:B------:R-:W-:Y:S01]  /*5150*/  IMAD.X R5, R11, 0x1, R7, P0 ;  /* 0x000000010b057824 */ /* 0x000fe200000e0607 */
[C---:B------:R-:W-:Y:S01]  /*5160*/  ISETP.GT.AND P0, PT, R0.reuse, RZ, P5 ;  /* 0x000000ff0000720c */ /* 0x040fe20002f04270 */
[-C--:B------:R-:W-:Y:S01]  /*5170*/  FMUL R63, R63, R16.reuse ;  /* 0x000000103f3f7220 */ /* 0x080fe20000400000 */
[----:B------:R0:W-:Y:S01]  /*5180*/  @P1 STG.E.U16 desc[UR12][R2.64+0x2], R57 ;  /* 0x0000023902001986 */ /* 0x0001e2000c10150c */
[----:B------:R-:W-:Y:S01]  /*5190*/  ISETP.GT.AND P1, PT, R0, RZ, P4 ;  /* 0x000000ff0000720c */ /* 0x000fe20002724270 */
[-C--:B------:R-:W-:Y:S01]  /*51a0*/  FMUL R64, R64, R16.reuse ;  /* 0x0000001040407220 */ /* 0x080fe20000400000 */
[----:B------:R-:W-:Y:S01]  /*51b0*/  F2FP.BF16.F32.PACK_AB R59, RZ, R59 ;  /* 0x0000003bff3b723e */ /* 0x000fe200000010ff */
[----:B------:R-:W-:Y:S01]  /*51c0*/  FMUL R65, R65, R16 ;  /* 0x0000001041417220 */ /* 0x000fe20000400000 */
[----:B------:R-:W-:Y:S01]  /*51d0*/  F2FP.BF16.F32.PACK_AB R60, RZ, R60 ;  /* 0x0000003cff3c723e */ /* 0x000fe200000010ff */
[----:B------:R-:W-:Y:S01]  /*51e0*/  @P3 STG.E.U16 desc[UR12][R4.64], R58 ;  /* 0x0000003a04003986 */ /* 0x000fe2000c10150c */
[----:B------:R-:W-:Y:S01]  /*51f0*/  F2FP.BF16.F32.PACK_AB R61, RZ, R61 ;  /* 0x0000003dff3d723e */ /* 0x000fe200000010ff */
[-C--:B------:R-:W-:Y:S01]  /*5200*/  FMUL R66, R66, R16.reuse ;  /* 0x0000001042427220 */ /* 0x080fe20000400000 */
[----:B------:R-:W-:Y:S01]  /*5210*/  SHF.L.U64.HI R23, R92, 0x1, R23 ;  /* 0x000000015c177819 */ /* 0x000fe20000010217 */
[----:B------:R-:W-:Y:S01]  /*5220*/  @P2 STG.E.U16 desc[UR12][R4.64+0x2], R59 ;  /* 0x0000023b04002986 */ /* 0x000fe2000c10150c */
[----:B------:R-:W-:Y:S01]  /*5230*/  ISETP.GT.AND P2, PT, R0, 0x8, P5 ;  /* 0x000000080000780c */ /* 0x000fe20002f44270 */
[----:B------:R-:W-:Y:S01]  /*5240*/  FMUL R67, R67, R16 ;  /* 0x0000001043437220 */ /* 0x000fe20000400000 */
[----:B------:R-:W-:Y:S01]  /*5250*/  ISETP.GT.AND P3, PT, R17, 0x10, PT ;  /* 0x000000101100780c */ /* 0x000fe20003f64270 */
[----:B------:R-:W-:Y:S01]  /*5260*/  @P0 STG.E.U16 desc[UR12][R6.64+0x10], R60 ;  /* 0x0000103c06000986 */ /* 0x000fe2000c10150c */
[----:B------:R-:W-:Y:S01]  /*5270*/  F2FP.BF16.F32.PACK_AB R62, RZ, R62 ;  /* 0x0000003eff3e723e */ /* 0x000fe200000010ff */
[----:B------:R-:W-:Y:S01]  /*5280*/  FMUL R68, R68, R16 ;  /* 0x0000001044447220 */ /* 0x000fe20000400000 */
[----:B------:R-:W-:Y:S01]  /*5290*/  F2FP.BF16.F32.PACK_AB R63, RZ, R63 ;  /* 0x0000003fff3f723e */ /* 0x000fe200000010ff */
[----:B------:R-:W-:Y:S01]  /*52a0*/  @P1 STG.E.U16 desc[UR12][R6.64+0x12], R61 ;  /* 0x0000123d06001986 */ /* 0x000fe2000c10150c */
[----:B0-----:R-:W-:Y:S01]  /*52b0*/  IADD3 R2, P0, P1, R9, R6, R15 ;  /* 0x0000000609027210 */ /* 0x001fe2000791e00f */
[----:B------:R-:W-:Y:S01]  /*52c0*/  FMUL R69, R69, R16 ;  /* 0x0000001045457220 */ /* 0x000fe20000400000 */
[----:B------:R-:W-:Y:S01]  /*52d0*/  F2FP.BF16.F32.PACK_AB R64, RZ, R64 ;  /* 0x00000040ff40723e */ /* 0x000fe200000010ff */
[-C--:B------:R-:W-:Y:S01]  /*52e0*/  FMUL R70, R70, R16.reuse ;  /* 0x0000001046467220 */ /* 0x080fe20000400000 */
[----:B------:R-:W-:Y:S01]  /*52f0*/  IADD3.X R3, R23, R7, R11, P0, P1 ;  /* 0x0000000717037210 */ /* 0x000fe200007e240b */
[----:B------:R-:W-:Y:S01]  /*5300*/  @P2 STG.E.U16 desc[UR12][R4.64+0x10], R62 ;  /* 0x0000103e04002986 */ /* 0x000fe2000c10150c */
[C---:B------:R-:W-:Y:S01]  /*5310*/  ISETP.GT.AND P1, PT, R0.reuse, 0x8, P4 ;  /* 0x000000080000780c */ /* 0x040fe20002724270 */
[-C--:B------:R-:W-:Y:S01]  /*5320*/  FMUL R71, R71, R16.reuse ;  /* 0x0000001047477220 */ /* 0x080fe20000400000 */
[----:B------:R-:W-:Y:S01]  /*5330*/  ISETP.GT.AND P0, PT, R0, RZ, P3 ;  /* 0x000000ff0000720c */ /* 0x000fe20001f04270 */
[-C--:B------:R-:W-:Y:S01]  /*5340*/  FMUL R72, R72, R16.reuse ;  /* 0x0000001048487220 */ /* 0x080fe20000400000 */
[----:B------:R-:W-:Y:S01]  /*5350*/  ISETP.GT.AND P2, PT, R17, 0x11, PT ;  /* 0x000000111100780c */ /* 0x000fe20003f44270 */
[-C--:B------:R-:W-:Y:S01]  /*5360*/  FMUL R73, R73, R16.reuse ;  /* 0x0000001049497220 */ /* 0x080fe20000400000 */
[----:B------:R-:W-:Y:S01]  /*5370*/  F2FP.BF16.F32.PACK_AB R65, RZ, R65 ;  /* 0x00000041ff41723e */ /* 0x000fe200000010ff */
[----:B------:R-:W-:Y:S01]  /*5380*/  FMUL R74, R74, R16 ;  /* 0x000000104a4a7220 */ /* 0x000fe20000400000 */
[----:B------:R-:W-:Y:S01]  /*5390*/  F2FP.BF16.F32.PACK_AB R66, RZ, R66 ;  /* 0x00000042ff42723e */ /* 0x000fe200000010ff */
[-C--:B------:R-:W-:Y:S01]  /*53a0*/  FMUL R75, R75, R16.reuse ;  /* 0x000000104b4b7220 */ /* 0x080fe20000400000 */
[----:B------:R-:W-:Y:S01]  /*53b0*/  F2FP.BF16.F32.PACK_AB R67, RZ, R67 ;  /* 0x00000043ff43723e */ /* 0x000fe200000010ff */
[----:B------:R-:W-:Y:S01]  /*53c0*/  FMUL R76, R76, R16 ;  /* 0x000000104c4c7220 */ /* 0x000fe20000400000 */
[----:B------:R-:W-:Y:S01]  /*53d0*/  F2FP.BF16.F32.PACK_AB R68, RZ, R68 ;  /* 0x00000044ff44723e */ /* 0x000fe200000010ff */
[----:B------:R-:W-:Y:S01]  /*53e0*/  @P1 STG.E.U16 desc[UR12][R4.64+0x12], R63 ;  /* 0x0000123f04001986 */ /* 0x000fe2000c10150c */
[----:B------:R-:W-:Y:S01]  /*53f0*/  ISETP.GT.AND P1, PT, R17, 0x19, PT ;  /* 0x000000191100780c */ /* 0x000fe20003f24270 */
[-C--:B------:R-:W-:Y:S01]  /*5400*/  FMUL R77, R77, R16.reuse ;  /* 0x000000104d4d7220 */ /* 0x080fe20000400000 */
[----:B------:R-:W-:Y:S01]  /*5410*/  F2FP.BF16.F32.PACK_AB R69, RZ, R69 ;  /* 0x00000045ff45723e */ /* 0x000fe200000010ff */
[----:B------:R-:W-:Y:S01]  /*5420*/  @P0 STG.E.U16 desc[UR12][R6.64+0x20], R64 ;  /* 0x0000204006000986 */ /* 0x000fe2000c10150c */
[----:B------:R-:W-:Y:S01]  /*5430*/  ISETP.GT.AND P0, PT, R0, RZ, P2 ;  /* 0x000000ff0000720c */ /* 0x000fe20001704270 */
[----:B------:R-:W-:Y:S01]  /*5440*/  FMUL R78, R78, R16 ;  /* 0x000000104e4e7220 */ /* 0x000fe20000400000 */
[----:B------:R-:W-:Y:S01]  /*5450*/  F2FP.BF16.F32.PACK_AB R70, RZ, R70 ;  /* 0x00000046ff46723e */ /* 0x000fe200000010ff */
        /* <DEDUP_REMOVED lines=10> */
[----:B------:R-:W-:Y:S01]  /*5500*/  @P0 STG.E.U16 desc[UR12][R6.64+0x22], R65 ;  /* 0x0000224106000986 */ /* 0x000fe2000c10150c */
[----:B------:R-:W-:Y:S01]  /*5510*/  ISETP.GT.AND P0, PT, R0, 0x8, P3 ;  /* 0x000000080000780c */ /* 0x000fe20001f04270 */
[-C--:B------:R-:W-:Y:S01]  /*5520*/  FMUL R84, R84, R16.reuse ;  /* 0x0000001054547220 */ /* 0x080fe20000400000 */
[----:B------:R-:W-:Y:S01]  /*5530*/  ISETP.GT.AND P5, PT, R17, 0x28, PT ;  /* 0x000000281100780c */ /* 0x000fe20003fa4270 */
        /* <DEDUP_REMOVED lines=8> */
[-C--:B------:R-:W-:Y:S01]  /*55c0*/  FMUL R25, R25, R16.reuse ;  /* 0x0000001019197220 */ /* 0x080fe20000400000 */
[C---:B------:R-:W-:Y:S01]  /*55d0*/  ISETP.GT.AND P4, PT, R17.reuse, 0x30, PT ;  /* 0x000000301100780c */ /* 0x040fe20003f84270 */
[----:B------:R-:W-:Y:S01]  /*55e0*/  @P0 STG.E.U16 desc[UR12][R4.64+0x20], R66 ;  /* 0x0000204204000986 */ /* 0x000fe2000c10150c */
[----:B------:R-:W-:Y:S01]  /*55f0*/  ISETP.GT.AND P0, PT, R0, 0x8, P2 ;  /* 0x000000080000780c */ /* 0x000fe20001704270 */
[-C--:B------:R-:W-:Y:S01]  /*5600*/  FMUL R26, R26, R16.reuse ;  /* 0x000000101a1a7220 */ /* 0x080fe20000400000 */
[----:B------:R-:W-:Y:S01]  /*5610*/  ISETP.GT.AND P2, PT, R17, 0x18, PT ;  /* 0x000000181100780c */ /* 0x000fe20003f44270 */
[----:B------:R-:W-:Y:S01]  /*5620*/  FMUL R27, R27, R16 ;  /* 0x000000101b1b7220 */ /* 0x000fe20000400000 */
[----:B------:R-:W-:Y:S01]  /*5630*/  F2FP.BF16.F32.PACK_AB R80, RZ, R80 ;  /* 0x00000050ff50723e */ /* 0x000fe200000010ff */
        /* <DEDUP_REMOVED lines=8> */
[----:B------:R-:W-:Y:S01]  /*56c0*/  @P0 STG.E.U16 desc[UR12][R4.64+0x22], R67 ;  /* 0x0000224304000986 */ /* 0x000fe2000c10150c */
[----:B------:R-:W-:Y:S01]  /*56d0*/  ISETP.GT.AND P0, PT, R0, RZ, P2 ;  /* 0x000000ff0000720c */ /* 0x000fe20001704270 */
[----:B------:R-:W-:Y:S01]  /*56e0*/  FMUL R32, R32, R16 ;  /* 0x0000001020207220 */ /* 0x000fe20000400000 */
[----:B------:R-:W-:Y:S01]  /*56f0*/  F2FP.BF16.F32.PACK_AB R84, RZ, R84 ;  /* 0x00000054ff54723e */ /* 0x000fe200000010ff */
[-C--:B------:R-:W-:Y:S01]  /*5700*/  FMUL R33, R33, R16.reuse ;  /* 0x0000001021217220 */ /* 0x080fe20000400000 */
[----:B------:R-:W-:Y:S01]  /*5710*/  P2R R14, PR, RZ, 0x20 ;  /* 0x00000020ff0e7803 */ /* 0x000fe20000000000 */
        /* <DEDUP_REMOVED lines=9> */
[----:B------:R-:W-:Y:S01]  /*57b0*/  ISETP.GT.AND P0, PT, R0, RZ, P1 ;  /* 0x000000ff0000720c */ /* 0x000fe20000f04270 */
        /* <DEDUP_REMOVED lines=13> */
[----:B------:R-:W-:Y:S01]  /*5890*/  ISETP.GT.AND P0, PT, R0, 0x8, P2 ;  /* 0x000000080000780c */ /* 0x000fe20001704270 */
        /* <DEDUP_REMOVED lines=27> */
[----:B------:R-:W-:-:S02]  /*5a50*/  ISETP.GT.AND P0, PT, R0, RZ, P2 ;  /* 0x000000ff0000720c */ /* 0x000fc40001704270 */
[----:B------:R-:W-:Y:S02]  /*5a60*/  F2FP.BF16.F32.PACK_AB R41, RZ, R41 ;  /* 0x00000029ff29723e */ /* 0x000fe400000010ff */
[----:B------:R-:W-:Y:S02]  /*5a70*/  F2FP.BF16.F32.PACK_AB R42, RZ, R42 ;  /* 0x0000002aff2a723e */ /* 0x000fe400000010ff */
[----:B------:R-:W-:Y:S02]  /*5a80*/  F2FP.BF16.F32.PACK_AB R43, RZ, R43 ;  /* 0x0000002bff2b723e */ /* 0x000fe400000010ff */
[----:B------:R-:W-:Y:S02]  /*5a90*/  F2FP.BF16.F32.PACK_AB R44, RZ, R44 ;  /* 0x0000002cff2c723e */ /* 0x000fe400000010ff */
[----:B------:R-:W-:Y:S02]  /*5aa0*/  F2FP.BF16.F32.PACK_AB R45, RZ, R45 ;  /* 0x0000002dff2d723e */ /* 0x000fe400000010ff */
        /* <DEDUP_REMOVED lines=10> */
[----:B------:R-:W-:-:S02]  /*5b50*/  ISETP.GT.AND P0, PT, R0, 0x8, P2 ;  /* 0x000000080000780c */ /* 0x000fc40001704270 */
[----:B------:R-:W-:Y:S02]  /*5b60*/  ISETP.GT.AND P2, PT, R17, 0x38, PT ;  /* 0x000000381100780c */ /* 0x000fe40003f44270 */
[----:B------:R-:W-:Y:S02]  /*5b70*/  F2FP.BF16.F32.PACK_AB R53, RZ, R53 ;  /* 0x00000035ff35723e */ /* 0x000fe400000010ff */
[----:B------:R-:W-:-:S07]  /*5b80*/  F2FP.BF16.F32.PACK_AB R54, RZ, R54 ;  /* 0x00000036ff36723e */ /* 0x000fce00000010ff */
[----:B------:R-:W-:Y:S01]  /*5b90*/  @P0 STG.E.U16 desc[UR12][R4.64+0x40], R74 ;  /* 0x0000404a04000986 */ /* 0x000fe2000c10150c */
[----:B------:R-:W-:-:S13]  /*5ba0*/  ISETP.GT.AND P0, PT, R0, 0x8, P1 ;  /* 0x000000080000780c */ /* 0x000fda0000f04270 */
[----:B------:R-:W-:Y:S01]  /*5bb0*/  @P0 STG.E.U16 desc[UR12][R4.64+0x42], R75 ;  /* 0x0000424b04000986 */ /* 0x000fe2000c10150c */
[----:B------:R-:W-:-:S13]  /*5bc0*/  ISETP.GT.AND P0, PT, R0, RZ, P5 ;  /* 0x000000ff0000720c */ /* 0x000fda0002f04270 */
[----:B------:R-:W-:Y:S01]  /*5bd0*/  @P0 STG.E.U16 desc[UR12][R6.64+0x50], R76 ;  /* 0x0000504c06000986 */ /* 0x000fe2000c10150c */
[----:B------:R-:W-:-:S04]  /*5be0*/  ISETP.GT.AND P0, PT, R17, 0x29, PT ;  /* 0x000000291100780c */ /* 0x000fc80003f04270 */
[----:B------:R-:W-:-:S13]  /*5bf0*/  ISETP.GT.AND P1, PT, R0, RZ, P0 ;  /* 0x000000ff0000720c */ /* 0x000fda0000724270 */
[----:B------:R-:W-:Y:S01]  /*5c00*/  @P1 STG.E.U16 desc[UR12][R6.64+0x52], R77 ;  /* 0x0000524d06001986 */ /* 0x000fe2000c10150c */
[----:B------:R-:W-:-:S13]  /*5c10*/  ISETP.GT.AND P1, PT, R0, 0x8, P5 ;  /* 0x000000080000780c */ /* 0x000fda0002f24270 */
[----:B------:R-:W-:Y:S01]  /*5c20*/  @P1 STG.E.U16 desc[UR12][R4.64+0x50], R78 ;  /* 0x0000504e04001986 */ /* 0x000fe2000c10150c */
[----:B------:R-:W-:-:S13]  /*5c30*/  ISETP.GT.AND P1, PT, R0, 0x8, P0 ;  /* 0x000000080000780c */ /* 0x000fda0000724270 */
[----:B------:R-:W-:Y:S01]  /*5c40*/  @P1 STG.E.U16 desc[UR12][R4.64+0x52], R79 ;  /* 0x0000524f04001986 */ /* 0x000fe2000c10150c */
[----:B------:R-:W-:-:S13]  /*5c50*/  ISETP.GT.AND P1, PT, R0, RZ, P4 ;  /* 0x000000ff0000720c */ /* 0x000fda0002724270 */
[----:B------:R-:W-:Y:S01]  /*5c60*/  @P1 STG.E.U16 desc[UR12][R6.64+0x60], R80 ;  /* 0x0000605006001986 */ /* 0x000fe2000c10150c */
[----:B------:R-:W-:-:S13]  /*5c70*/  ISETP.GT.AND P1, PT, R0, RZ, P3 ;  /* 0x000000ff0000720c */ /* 0x000fda0001f24270 */
[----:B------:R-:W-:Y:S01]  /*5c80*/  @P1 STG.E.U16 desc[UR12][R6.64+0x62], R81 ;  /* 0x0000625106001986 */ /* 0x000fe2000c10150c */
[----:B------:R-:W-:-:S13]  /*5c90*/  ISETP.GT.AND P1, PT, R0, 0x8, P4 ;  /* 0x000000080000780c */ /* 0x000fda0002724270 */
[----:B------:R-:W-:Y:S01]  /*5ca0*/  @P1 STG.E.U16 desc[UR12][R4.64+0x60], R82 ;  /* 0x0000605204001986 */ /* 0x000fe2000c10150c */
[----:B------:R-:W-:-:S13]  /*5cb0*/  ISETP.GT.AND P1, PT, R0, 0x8, P3 ;  /* 0x000000080000780c */ /* 0x000fda0001f24270 */
[----:B------:R-:W-:Y:S01]  /*5cc0*/  @P1 STG.E.U16 desc[UR12][R4.64+0x62], R83 ;  /* 0x0000625304001986 */ /* 0x000fe2000c10150c */
[----:B------:R-:W-:-:S05]  /*5cd0*/  IADD3 R10, P1, R9, R4, RZ ;  /* 0x00000004090a7210 */ /* 0x000fca0007f3e0ff */
[----:B------:R-:W-:Y:S01]  /*5ce0*/  IMAD.X R11, R23, 0x1, R5, P1 ;  /* 0x00000001170b7824 */ /* 0x000fe200008e0605 */
[----:B------:R-:W-:-:S13]  /*5cf0*/  ISETP.GT.AND P1, PT, R0, RZ, P2 ;  /* 0x000000ff0000720c */ /* 0x000fda0001724270 */
[----:B------:R-:W-:Y:S01]  /*5d00*/  @P1 STG.E.U16 desc[UR12][R6.64+0x70], R84 ;  /* 0x0000705406001986 */ /* 0x000fe2000c10150c */
[----:B------:R-:W-:-:S05]  /*5d10*/  IADD3 R12, P1, R9, R4, RZ ;  /* 0x00000004090c7210 */ /* 0x000fca0007f3e0ff */
[----:B------:R-:W-:Y:S01]  /*5d20*/  IMAD.X R13, R23, 0x1, R5, P1 ;  /* 0x00000001170d7824 */ /* 0x000fe200008e0605 */
[----:B------:R-:W-:-:S05]  /*5d30*/  IADD3 R8, P1, R9, R6, RZ ;  /* 0x0000000609087210 */ /* 0x000fca0007f3e0ff */
[----:B------:R-:W-:Y:S01]  /*5d40*/  IMAD.X R9, R23, 0x1, R7, P1 ;  /* 0x0000000117097824 */ /* 0x000fe200008e0607 */
[----:B------:R-:W-:-:S04]  /*5d50*/  ISETP.GT.AND P1, PT, R17, 0x39, PT ;  /* 0x000000391100780c */ /* 0x000fc80003f24270 */
[----:B------:R-:W-:-:S13]  /*5d60*/  ISETP.GT.AND P5, PT, R0, RZ, P1 ;  /* 0x000000ff0000720c */ /* 0x000fda0000fa4270 */
[----:B------:R-:W-:Y:S01]  /*5d70*/  @P5 STG.E.U16 desc[UR12][R6.64+0x72], R85 ;  /* 0x0000725506005986 */ /* 0x000fe2000c10150c */
[----:B------:R-:W-:-:S13]  /*5d80*/  ISETP.GT.AND P5, PT, R0, 0x8, P2 ;  /* 0x000000080000780c */ /* 0x000fda00017a4270 */
[----:B------:R-:W-:Y:S01]  /*5d90*/  @P5 STG.E.U16 desc[UR12][R4.64+0x70], R86 ;  /* 0x0000705604005986 */ /* 0x000fe2000c10150c */
[----:B------:R-:W-:-:S13]  /*5da0*/  ISETP.GT.AND P5, PT, R0, 0x8, P1 ;  /* 0x000000080000780c */ /* 0x000fda0000fa4270 */
[----:B------:R0:W-:Y:S01]  /*5db0*/  @P5 STG.E.U16 desc[UR12][R4.64+0x72], R87 ;  /* 0x0000725704005986 */ /* 0x0001e2000c10150c */
[C---:B------:R-:W-:Y:S02]  /*5dc0*/  ISETP.GT.AND P5, PT, R0.reuse, 0x40, P6 ;  /* 0x000000400000780c */ /* 0x040fe400037a4270 */
[----:B------:R-:W-:-:S11]  /*5dd0*/  ISETP.GT.AND P6, PT, R0, 0x48, P6 ;  /* 0x000000480000780c */ /* 0x000fd600037c4270 */
[----:B------:R-:W-:Y:S01]  /*5de0*/  @P5 STG.E.U16 desc[UR12][R8.64], R24 ;  /* 0x0000001808005986 */ /* 0x000fe2000c10150c */
[----:B------:R-:W-:-:S04]  /*5df0*/  ISETP.GT.AND P5, PT, R17, 0x1, PT ;  /* 0x000000011100780c */ /* 0x000fc80003fa4270 */
[----:B------:R-:W-:-:S13]  /*5e00*/  ISETP.GT.AND P5, PT, R0, 0x40, P5 ;  /* 0x000000400000780c */ /* 0x000fda0002fa4270 */
[----:B0-----:R-:W-:Y:S02]  /*5e10*/  @P5 IMAD.MOV.U32 R4, RZ, RZ, R8 ;  /* 0x000000ffff045224 */ /* 0x001fe400078e0008 */
[----:B------:R-:W-:-:S05]  /*5e20*/  @P5 IMAD.MOV.U32 R5, RZ, RZ, R9 ;  /* 0x000000ffff055224 */ /* 0x000fca00078e0009 */
[----:B------:R0:W-:Y:S01]  /*5e30*/  @P5 STG.E.U16 desc[UR12][R4.64+0x2], R25 ;  /* 0x0000021904005986 */ /* 0x0001e2000c10150c */
[----:B------:R-:W-:-:S03]  /*5e40*/  ISETP.NE.AND P5, PT, R14, RZ, PT ;  /* 0x000000ff0e00720c */ /* 0x000fc60003fa5270 */
[----:B------:R-:W-:Y:S01]  /*5e50*/  @P6 STG.E.U16 desc[UR12][R10.64], R26 ;  /* 0x0000001a0a006986 */ /* 0x000fe2000c10150c */
[----:B------:R-:W-:-:S04]  /*5e60*/  ISETP.GT.AND P6, PT, R17, 0x1, PT ;  /* 0x000000011100780c */ /* 0x000fc80003fc4270 */
[----:B------:R-:W-:-:S13]  /*5e70*/  ISETP.GT.AND P6, PT, R0, 0x48, P6 ;  /* 0x000000480000780c */ /* 0x000fda00037c4270 */
[----:B------:R-:W-:Y:S01]  /*5e80*/  @P6 STG.E.U16 desc[UR12][R12.64+0x2], R27 ;  /* 0x0000021b0c006986 */ /* 0x000fe2000c10150c */
[----:B------:R-:W-:-:S04]  /*5e90*/  ISETP.GT.AND P6, PT, R17, 0x8, PT ;  /* 0x000000081100780c */ /* 0x000fc80003fc4270 */
[----:B------:R-:W-:-:S13]  /*5ea0*/  ISETP.GT.AND P6, PT, R0, 0x40, P6 ;  /* 0x000000400000780c */ /* 0x000fda00037c4270 */
[----:B0-----:R-:W-:Y:S02]  /*5eb0*/  @P6 IMAD.MOV.U32 R4, RZ, RZ, R8 ;  /* 0x000000ffff046224 */ /* 0x001fe400078e0008 */
[----:B------:R-:W-:-:S05]  /*5ec0*/  @P6 IMAD.MOV.U32 R5, RZ, RZ, R9 ;  /* 0x000000ffff056224 */ /* 0x000fca00078e0009 */
[----:B------:R0:W-:Y:S01]  /*5ed0*/  @P6 STG.E.U16 desc[UR12][R4.64+0x10], R28 ;  /* 0x0000101c04006986 */ /* 0x0001e2000c10150c */
[----:B------:R-:W-:-:S04]  /*5ee0*/  ISETP.GT.AND P6, PT, R17, 0x9, PT ;  /* 0x000000091100780c */ /* 0x000fc80003fc4270 */
[----:B------:R-:W-:-:S13]  /*5ef0*/  ISETP.GT.AND P6, PT, R0, 0x40, P6 ;  /* 0x000000400000780c */ /* 0x000fda00037c4270 */
[----:B0-----:R-:W-:Y:S02]  /*5f00*/  @P6 IMAD.MOV.U32 R4, RZ, RZ, R8 ;  /* 0x000000ffff046224 */ /* 0x001fe400078e0008 */
[----:B------:R-:W-:-:S05]  /*5f10*/  @P6 IMAD.MOV.U32 R5, RZ, RZ, R9 ;  /* 0x000000ffff056224 */ /* 0x000fca00078e0009 */
[----:B------:R0:W-:Y:S01]  /*5f20*/  @P6 STG.E.U16 desc[UR12][R4.64+0x12], R29 ;  /* 0x0000121d04006986 */ /* 0x0001e2000c10150c */
[----:B------:R-:W-:-:S04]  /*5f30*/  ISETP.GT.AND P6, PT, R17, 0x8, PT ;  /* 0x000000081100780c */ /* 0x000fc80003fc4270 */
[----:B------:R-:W-:-:S13]  /*5f40*/  ISETP.GT.AND P6, PT, R0, 0x48, P6 ;  /* 0x000000480000780c */ /* 0x000fda00037c4270 */
        /* <DEDUP_REMOVED lines=52> */
[C---:B------:R-:W-:Y:S02]  /*6290*/  ISETP.GT.AND P6, PT, R0.reuse, 0x40, P5 ;  /* 0x000000400000780c */ /* 0x040fe40002fc4270 */
[----:B------:R-:W-:-:S11]  /*62a0*/  ISETP.GT.AND P5, PT, R0, 0x48, P5 ;  /* 0x000000480000780c */ /* 0x000fd60002fa4270 */
[----:B0-----:R-:W-:Y:S02]  /*62b0*/  @P6 IMAD.MOV.U32 R4, RZ, RZ, R8 ;  /* 0x000000ffff046224 */ /* 0x001fe400078e0008 */
[----:B------:R-:W-:-:S05]  /*62c0*/  @P6 IMAD.MOV.U32 R5, RZ, RZ, R9 ;  /* 0x000000ffff056224 */ /* 0x000fca00078e0009 */
[----:B------:R0:W-:Y:S01]  /*62d0*/  @P6 STG.E.U16 desc[UR12][R4.64+0x50], R44 ;  /* 0x0000502c04006986 */ /* 0x0001e2000c10150c */
[C---:B------:R-:W-:Y:S02]  /*62e0*/  ISETP.GT.AND P6, PT, R0.reuse, 0x40, P0 ;  /* 0x000000400000780c */ /* 0x040fe400007c4270 */
[----:B------:R-:W-:-:S11]  /*62f0*/  ISETP.GT.AND P0, PT, R0, 0x48, P0 ;  /* 0x000000480000780c */ /* 0x000fd60000704270 */
[----:B0-----:R-:W-:Y:S02]  /*6300*/  @P6 IMAD.MOV.U32 R4, RZ, RZ, R8 ;  /* 0x000000ffff046224 */ /* 0x001fe400078e0008 */
[----:B------:R-:W-:-:S05]  /*6310*/  @P6 IMAD.MOV.U32 R5, RZ, RZ, R9 ;  /* 0x000000ffff056224 */ /* 0x000fca00078e0009 */
[----:B------:R0:W-:Y:S01]  /*6320*/  @P6 STG.E.U16 desc[UR12][R4.64+0x52], R45 ;  /* 0x0000522d04006986 */ /* 0x0001e2000c10150c */
[C---:B------:R-:W-:Y:S02]  /*6330*/  ISETP.GT.AND P6, PT, R0.reuse, 0x40, P4 ;  /* 0x000000400000780c */ /* 0x040fe400027c4270 */
[C---:B------:R-:W-:Y:S01]  /*6340*/  ISETP.GT.AND P4, PT, R0.reuse, 0x48, P4 ;  /* 0x000000480000780c */ /* 0x040fe20002784270 */
[----:B------:R-:W-:Y:S01]  /*6350*/  @P5 STG.E.U16 desc[UR12][R2.64+0x50], R46 ;  /* 0x0000502e02005986 */ /* 0x000fe2000c10150c */
[C---:B------:R-:W-:Y:S02]  /*6360*/  ISETP.GT.AND P5, PT, R0.reuse, 0x40, P1 ;  /* 0x000000400000780c */ /* 0x040fe40000fa4270 */
[C---:B------:R-:W-:Y:S01]  /*6370*/  ISETP.GT.AND P1, PT, R0.reuse, 0x48, P1 ;  /* 0x000000480000780c */ /* 0x040fe20000f24270 */
[----:B------:R-:W-:Y:S01]  /*6380*/  @P0 STG.E.U16 desc[UR12][R2.64+0x52], R47 ;  /* 0x0000522f02000986 */ /* 0x000fe2000c10150c */
[C---:B------:R-:W-:Y:S02]  /*6390*/  ISETP.GT.AND P0, PT, R0.reuse, 0x40, P3 ;  /* 0x000000400000780c */ /* 0x040fe40001f04270 */
[----:B------:R-:W-:-:S03]  /*63a0*/  ISETP.GT.AND P3, PT, R0, 0x48, P3 ;  /* 0x000000480000780c */ /* 0x000fc60001f64270 */
[----:B0-----:R-:W-:Y:S02]  /*63b0*/  @P6 IMAD.MOV.U32 R4, RZ, RZ, R8 ;  /* 0x000000ffff046224 */ /* 0x001fe400078e0008 */
[----:B------:R-:W-:-:S05]  /*63c0*/  @P6 IMAD.MOV.U32 R5, RZ, RZ, R9 ;  /* 0x000000ffff056224 */ /* 0x000fca00078e0009 */
[----:B------:R0:W-:Y:S01]  /*63d0*/  @P6 STG.E.U16 desc[UR12][R4.64+0x60], R48 ;  /* 0x0000603004006986 */ /* 0x0001e2000c10150c */
[C---:B------:R-:W-:Y:S02]  /*63e0*/  ISETP.GT.AND P6, PT, R0.reuse, 0x40, P2 ;  /* 0x000000400000780c */ /* 0x040fe400017c4270 */
[----:B------:R-:W-:Y:S01]  /*63f0*/  ISETP.GT.AND P2, PT, R0, 0x48, P2 ;  /* 0x000000480000780c */ /* 0x000fe20001744270 */
[----:B0-----:R-:W-:Y:S02]  /*6400*/  @P0 IMAD.MOV.U32 R4, RZ, RZ, R8 ;  /* 0x000000ffff040224 */ /* 0x001fe400078e0008 */
[----:B------:R-:W-:-:S05]  /*6410*/  @P0 IMAD.MOV.U32 R5, RZ, RZ, R9 ;  /* 0x000000ffff050224 */ /* 0x000fca00078e0009 */
[----:B------:R0:W-:Y:S04]  /*6420*/  @P0 STG.E.U16 desc[UR12][R4.64+0x62], R49 ;  /* 0x0000623104000986 */ /* 0x0001e8000c10150c */
[----:B------:R1:W-:Y:S04]  /*6430*/  @P4 STG.E.U16 desc[UR12][R2.64+0x60], R50 ;  /* 0x0000603202004986 */ /* 0x0003e8000c10150c */
[----:B------:R1:W-:Y:S01]  /*6440*/  @P3 STG.E.U16 desc[UR12][R2.64+0x62], R51 ;  /* 0x0000623302003986 */ /* 0x0003e2000c10150c */
[----:B0-----:R-:W-:Y:S02]  /*6450*/  @P6 IMAD.MOV.U32 R4, RZ, RZ, R8 ;  /* 0x000000ffff046224 */ /* 0x001fe400078e0008 */
[----:B------:R-:W-:-:S05]  /*6460*/  @P6 IMAD.MOV.U32 R5, RZ, RZ, R9 ;  /* 0x000000ffff056224 */ /* 0x000fca00078e0009 */
[----:B------:R1:W-:Y:S04]  /*6470*/  @P6 STG.E.U16 desc[UR12][R4.64+0x70], R52 ;  /* 0x0000703404006986 */ /* 0x0003e8000c10150c */
[----:B------:R1:W-:Y:S04]  /*6480*/  @P5 STG.E.U16 desc[UR12][R8.64+0x72], R53 ;  /* 0x0000723508005986 */ /* 0x0003e8000c10150c */
[----:B------:R1:W-:Y:S01]  /*6490*/  @P2 STG.E.U16 desc[UR12][R2.64+0x70], R54 ;  /* 0x0000703602002986 */ /* 0x0003e2000c10150c */
[----:B------:R-:W-:Y:S05]  /*64a0*/  @!P1 EXIT ;  /* 0x000000000000994d */ /* 0x000fea0003800000 */
[----:B------:R-:W-:-:S05]  /*64b0*/  F2FP.BF16.F32.PACK_AB R16, RZ, R16 ;  /* 0x00000010ff10723e */ /* 0x000fca00000010ff */
[----:B------:R-:W-:Y:S01]  /*64c0*/  STG.E.U16 desc[UR12][R2.64+0x72], R16 ;  /* 0x0000721002007986 */ /* 0x000fe2000c10150c */
[----:B------:R-:W-:Y:S05]  /*64d0*/  EXIT ;  /* 0x000000000000794d */ /* 0x000fea0003800000 */
.L_x_10:
[----:B------:R-:W-:-:S13]  /*64e0*/  ISETP.NE.AND P0, PT, R4, RZ, PT ;  /* 0x000000ff0400720c */ /* 0x000fda0003f05270 */
[----:B------:R-:W-:Y:S05]  /*64f0*/  @P0 EXIT ;  /* 0x000000000000094d */ /* 0x000fea0003800000 */
[----:B------:R-:W-:-:S13]  /*6500*/  ELECT P0, URZ, PT ;  /* 0x00000000003f782f */ /* 0x000fda0003800000 */
[----:B------:R-:W-:Y:S05]  /*6510*/  @!P0 BRA `(.L_x_145) ;  /* 0x0000000400888947 */ /* 0x000fea0003800000 */
[----:B------:R-:W-:Y:S02]  /*6520*/  ISETP.GE.AND P0, PT, R11, 0x1, PT ;  /* 0x000000010b00780c */ /* 0x000fe40003f06270 */
[----:B------:R-:W-:-:S04]  /*6530*/  SHF.R.S32.HI R2, RZ, 0x1f, R9 ;  /* 0x0000001fff027819 */ /* 0x000fc80000011409 */
[----:B------:R-:W-:-:S07]  /*6540*/  LEA.HI R5, R2, R9, RZ, 0x7 ;  /* 0x0000000902057211 */ /* 0x000fce00078f38ff */
[----:B------:R-:W-:Y:S05]  /*6550*/  @!P0 BRA `(.L_x_145) ;  /* 0x0000000400788947 */ /* 0x000fea0003800000 */
[----:B------:R-:W0:Y:S01]  /*6560*/  S2R R4, SR_CTAID.X ;  /* 0x0000000000047919 */ /* 0x000e220000002500 */
[----:B------:R-:W1:Y:S01]  /*6570*/  LDC.64 R2, c[0x0][0x4d8] ;  /* 0x00013600ff027b82 */ /* 0x000e620000000a00 */
[----:B------:R-:W-:Y:S01]  /*6580*/  LOP3.LUT R6, R5, 0xffffff80, RZ, 0xc0, !PT ;  /* 0xffffff8005067812 */ /* 0x000fe200078ec0ff */
[----:B------:R-:W-:Y:S01]  /*6590*/  ULDC.64 UR4, c[0x0][0x4b0] ;  /* 0x00012c0000047ab9 */ /* 0x000fe20000000a00 */
[----:B------:R-:W-:Y:S01]  /*65a0*/  LOP3.LUT P0, RZ, R9, 0x1f, RZ, 0xc0, !PT ;  /* 0x0000001f09ff7812 */ /* 0x000fe2000780c0ff */
[----:B------:R-:W-:Y:S01]  /*65b0*/  IMAD.SHL.U32 R95, R95, 0x40, RZ ;  /* 0x000000405f5f7824 */ /* 0x000fe200078e00ff */
[----:B------:R-:W-:Y:S01]  /*65c0*/  LOP3.LUT R10, R0, 0x2, RZ, 0xfc, !PT ;  /* 0x00000002000a7812 */ /* 0x000fe200078efcff */
[----:B------:R-:W-:Y:S02]  /*65d0*/  IMAD.IADD R6, R9, 0x1, -R6 ;  /* 0x0000000109067824 */ /* 0x000fe400078e0a06 */
[----:B------:R-:W-:Y:S02]  /*65e0*/  VIADD R12, R7, 0x1 ;  /* 0x00000001070c7836 */ /* 0x000fe40000000000 */
[----:B------:R-:W-:Y:S01]  /*65f0*/  IMAD.MOV.U32 R11, RZ, RZ, RZ ;  /* 0x000000ffff0b7224 */ /* 0x000fe200078e00ff */
[----:B------:R-:W-:-:S02]  /*6600*/  ISETP.NE.AND P2, PT, R6, RZ, PT ;  /* 0x000000ff0600720c */ /* 0x000fc40003f45270 */
[----:B------:R-:W-:Y:S01]  /*6610*/  ISETP.NE.OR P0, PT, R6, RZ, !P0 ;  /* 0x000000ff0600720c */ /* 0x000fe20004705670 */
[----:B-1----:R-:W-:Y:S02]  /*6620*/  IMAD R19, R19, UR4, R2 ;  /* 0x0000000413137c24 */ /* 0x002fe4000f8e0202 */
[----:B------:R-:W-:Y:S02]  /*6630*/  IMAD R94, R94, UR5, R3 ;  /* 0x000000055e5e7c24 */ /* 0x000fe4000f8e0203 */
[----:B------:R-:W-:Y:S02]  /*6640*/  IMAD.MOV.U32 R2, RZ, RZ, 0x1 ;  /* 0x00000001ff027424 */ /* 0x000fe400078e00ff */
[----:B------:R-:W-:Y:S02]  /*6650*/  IMAD.MOV.U32 R3, RZ, RZ, RZ ;  /* 0x000000ffff037224 */ /* 0x000fe400078e00ff */
[----:B0-----:R-:W-:-:S04]  /*6660*/  IMAD.SHL.U32 R6, R4, 0x80, RZ ;  /* 0x0000008004067824 */ /* 0x001fc800078e00ff */
[----:B------:R-:W-:-:S07]  /*6670*/  VIADD R9, R6, 0x40 ;  /* 0x0000004006097836 */ /* 0x000fce0000000000 */
.L_x_149:
[----:B------:R-:W0:Y:S01]  /*6680*/  S2R R5, SR_CgaCtaId ;  /* 0x0000000000057919 */ /* 0x000e220000008800 */
[----:B------:R-:W-:-:S04]  /*6690*/  MOV R4, 0x400 ;  /* 0x0000040000047802 */ /* 0x000fc80000000f00 */
[----:B0-----:R-:W-:Y:S02]  /*66a0*/  LEA R8, R5, R4, 0x18 ;  /* 0x0000000405087211 */ /* 0x001fe400078ec0ff */
[----:B------:R-:W-:-:S03]  /*66b0*/  SHF.L.U32 R4, R2, 0x1f, RZ ;  /* 0x0000001f02047819 */ /* 0x000fc600000006ff */
[----:B------:R-:W-:-:S07]  /*66c0*/  IMAD R5, R3, 0x8, R8 ;  /* 0x0000000803057824 */ /* 0x000fce00078e0208 */
.L_x_146:
[----:B0-----:R0:W1:Y:S02]  /*66d0*/  SYNCS.PHASECHK.TRANS64.TRYWAIT P1, [R5+URZ+0x36090], R4 ;  /* 0x03609004050075a7 */ /* 0x001064000802017f */
[----:B-1----:R-:W-:Y:S05]  /*66e0*/  @!P1 NANOSLEEP.SYNCS 0x989680 ;  /* 0x009896800000995d */ /* 0x002fea0003900000 */
[----:B------:R-:W1:Y:S02]  /*66f0*/  @!P1 SYNCS.PHASECHK.TRANS64 P1, [R5+URZ+0x36090], R4 ;  /* 0x03609004050095a7 */ /* 0x000e64000802007f */
[----:B-1----:R-:W-:Y:S05]  /*6700*/  @!P1 BRA `(.L_x_146) ;  /* 0xfffffffc00f09947 */ /* 0x002fea000383ffff */
[----:B0-----:R-:W0:Y:S02]  /*6710*/  @!P2 LDC R4, c[0x0][0x500] ;  /* 0x00014000ff04ab82 */ /* 0x001e240000000800 */
[----:B0-----:R0:W-:Y:S02]  /*6720*/  @!P2 SYNCS.ARRIVE.TRANS64 RZ, [R5+URZ+0x36000], R4 ;  /* 0x0360000405ffa9a7 */ /* 0x0011e4000800003f */
[----:B0-----:R-:W-:-:S04]  /*6730*/  PRMT R4, R10, 0x9910, RZ ;  /* 0x000099100a047816 */ /* 0x001fc800000000ff */
[----:B------:R-:W-:-:S13]  /*6740*/  ISETP.NE.AND P1, PT, R4, 0x2, PT ;  /* 0x000000020400780c */ /* 0x000fda0003f25270 */
[----:B------:R-:W-:Y:S05]  /*6750*/  @P1 BRA `(.L_x_147) ;  /* 0x0000000000041947 */ /* 0x000fea0003800000 */
[----:B------:R-:W-:Y:S01]  /*6760*/  BPT.TRAP 0x1 ;  /* 0x000000040000795c */ /* 0x000fe20000300000 */
.L_x_147:
[----:B------:R-:W-:Y:S05]  /*6770*/  @P0 BRA `(.L_x_148) ;  /* 0x0000000000040947 */ /* 0x000fea0003800000 */
[----:B------:R-:W-:Y:S01]  /*6780*/  BPT.TRAP 0x1 ;  /* 0x000000040000795c */ /* 0x000fe20000300000 */
.L_x_148:
[----:B------:R-:W-:Y:S01]  /*6790*/  ULDC UR6, c[0x0][0x48c] ;  /* 0x0001230000067ab9 */ /* 0x000fe20000000800 */
[----:B------:R-:W-:Y:S01]  /*67a0*/  R2UR UR11, R11 ;  /* 0x000000000b0b72ca */ /* 0x000fe200000e0000 */
[----:B------:R-:W-:Y:S01]  /*67b0*/  UISETP.NE.AND UP0, UPT, UR6, 0x1, UPT ;  /* 0x000000010600788c */ /* 0x000fe2000bf05270 */
[----:B------:R-:W-:Y:S01]  /*67c0*/  R2UR UR13, R5 ;  /* 0x00000000050d72ca */ /* 0x000fe200000e0000 */
[----:B------:R-:W-:Y:S01]  /*67d0*/  ULDC UR12, c[0x0][0x498] ;  /* 0x00012600000c7ab9 */ /* 0x000fe20000000800 */
[----:B------:R-:W-:Y:S01]  /*67e0*/  R2UR UR7, R11 ;  /* 0x000000000b0772ca */ /* 0x000fe200000e0000 */
[----:B------:R-:W-:Y:S01]  /*67f0*/  ULDC.64 UR22, c[0x0][0x198] ;  /* 0x0000660000167ab9 */ /* 0x000fe20000000a00 */
[----:B------:R-:W-:Y:S01]  /*6800*/  PRMT R4, R19, 0x40, R94 ;  /* 0x0000004013047816 */ /* 0x000fe2000000005e */
[----:B------:R-:W-:Y:S01]  /*6810*/  UIADD3 UR10, -UR6, URZ, URZ ;  /* 0x0000003f060a7290 */ /* 0x000fe2000fffe13f */
[----:B------:R-:W-:Y:S01]  /*6820*/  VIADD R12, R12, 0xffffffff ;  /* 0xffffffff0c0c7836 */ /* 0x000fe20000000000 */
[----:B------:R-:W-:Y:S01]  /*6830*/  UIADD3 UR14, UP1, UR22, 0xf0, URZ ;  /* 0x000000f0160e7890 */ /* 0x000fe2000ff3e03f */
[----:B------:R-:W-:Y:S01]  /*6840*/  R2UR UR18, R9 ;  /* 0x00000000091272ca */ /* 0x000fe200000e0000 */
[----:B------:R-:W-:Y:S01]  /*6850*/  UIADD3 UR28, UP2, UR22, 0x1f0, URZ ;  /* 0x000001f0161c7890 */ /* 0x000fe2000ff5e03f */
[----:B------:R-:W-:Y:S01]  /*6860*/  R2UR UR22, R4 ;  /* 0x00000000041672ca */ /* 0x000fe200000e0000 */
[----:B------:R-:W-:Y:S01]  /*6870*/  @UP0 ULDC.64 UR8, c[0x0][0x490] ;  /* 0x0001240000080ab9 */ /* 0x000fe20000000a00 */
[----:B------:R-:W-:Y:S01]  /*6880*/  ISETP.GT.AND P3, PT, R12, 0x1, PT ;  /* 0x000000010c00780c */ /* 0x000fe20003f64270 */
[----:B------:R-:W-:Y:S01]  /*6890*/  UIMAD.WIDE.U32 UR4, UR11, UR8, URZ ;  /* 0x000000080b0472a5 */ /* 0x000fe2000f8e003f */
[----:B------:R-:W-:Y:S01]  /*68a0*/  R2UR UR8, R3 ;  /* 0x00000000030872ca */ /* 0x000fe200000e0000 */
[----:B------:R-:W-:Y:S01]  /*68b0*/  ULDC.64 UR24, c[0x0][0x4b8] ;  /* 0x00012e0000187ab9 */ /* 0x000fe20000000a00 */
[----:B------:R-:W-:Y:S01]  /*68c0*/  ULDC.64 UR26, c[0x0][0x4d0] ;  /* 0x00013400001a7ab9 */ /* 0x000fe20000000a00 */
[----:B------:R-:W-:Y:S01]  /*68d0*/  @UP0 USHF.R.U32.HI UR11, URZ, UR9, UR5 ;  /* 0x000000093f0b0299 */ /* 0x000fe20008011605 */
[----:B------:R-:W-:Y:S01]  /*68e0*/  VIADD R11, R11, 0x20 ;  /* 0x000000200b0b7836 */ /* 0x000fe20000000000 */
[----:B------:R-:W-:Y:S01]  /*68f0*/  UISETP.NE.AND UP0, UPT, UR12, 0x1, UPT ;  /* 0x000000010c00788c */ /* 0x000fe2000bf05270 */
[----:B------:R-:W-:Y:S01]  /*6900*/  R2UR UR4, R8 ;  /* 0x00000000080472ca */ /* 0x000fe200000e0000 */
[C---:B------:R-:W-:Y:S01]  /*6910*/  IMAD R8, R3.reuse, 0x1000, R8 ;  /* 0x0000100003087824 */ /* 0x040fe200078e0208 */
[----:B------:R-:W-:Y:S01]  /*6920*/  UIADD3 UR5, UR13, 0x36000, URZ ;  /* 0x000360000d057890 */ /* 0x000fe2000fffe03f */
[----:B------:R-:W-:Y:S01]  /*6930*/  VIADD R3, R3, 0x1 ;  /* 0x0000000103037836 */ /* 0x000fe20000000000 */
[----:B------:R-:W-:-:S02]  /*6940*/  UIADD3.X UR15, URZ, UR23, URZ, UP1, !UPT ;  /* 0x000000173f0f7290 */ /* 0x000fc40008ffe43f */
[----:B------:R-:W-:Y:S01]  /*6950*/  R2UR UR17, R8 ;  /* 0x00000000081172ca */ /* 0x000fe200000e0000 */
[----:B------:R-:W-:Y:S01]  /*6960*/  UMOV UR13, UR11 ;  /* 0x0000000b000d7c82 */ /* 0x000fe20008000000 */
[----:B------:R-:W-:Y:S01]  /*6970*/  UIADD3.X UR29, URZ, UR23, URZ, UP2, !UPT ;  /* 0x000000173f1d7290 */ /* 0x000fe200097fe43f */
[C---:B------:R-:W-:Y:S01]  /*6980*/  ISETP.NE.AND P1, PT, R3.reuse, 0x12, PT ;  /* 0x000000120300780c */ /* 0x040fe20003f25270 */
[----:B------:R-:W-:Y:S01]  /*6990*/  @UP0 ULDC UR6, c[0x0][0x4a0] ;  /* 0x0001280000060ab9 */ /* 0x000fe20000000800 */
[----:B------:R-:W-:Y:S02]  /*69a0*/  UPRMT UR22, UR22, 0x5410, URZ ;  /* 0x0000541016167896 */ /* 0x000fe4000800003f */
[----:B------:R-:W-:Y:S01]  /*69b0*/  ULEA UR4, UR8, UR4, 0xd ;  /* 0x0000000408047291 */ /* 0x000fe2000f8e683f */
[----:B------:R-:W-:Y:S01]  /*69c0*/  SEL R5, RZ, 0x1, P1 ;  /* 0x00000001ff057807 */ /* 0x000fe20000800000 */
[----:B------:R-:W-:Y:S01]  /*69d0*/  UMOV UR20, 0x0 ;  /* 0x0000000000147882 */ /* 0x000fe20000000000 */
[----:B------:R-:W-:Y:S01]  /*69e0*/  @UP0 ULDC UR8, c[0x0][0x49c] ;  /* 0x0001270000080ab9 */ /* 0x000fe20000000800 */
[----:B------:R-:W-:Y:S01]  /*69f0*/  UIADD3 UR16, UR4, 0x1000, URZ ;  /* 0x0000100004107890 */ /* 0x000fe2000fffe03f */
[----:B------:R-:W-:Y:S01]  /*6a00*/  LOP3.LUT R2, R2, R5, RZ, 0x3c, !PT ;  /* 0x0000000502027212 */ /* 0x000fe200078e3cff */
[----:B------:R-:W-:Y:S01]  /*6a10*/  UIMAD.WIDE.U32 UR8, UR11, UR8, URZ ;  /* 0x000000080b0872a5 */ /* 0x000fe2000f8e003f */
[----:B------:R-:W-:Y:S01]  /*6a20*/  SEL R3, R3, RZ, P1 ;  /* 0x000000ff03037207 */ /* 0x000fe20000800000 */
[----:B------:R-:W-:Y:S01]  /*6a30*/  UMOV UR21, 0x10000000 ;  /* 0x1000000000157882 */ /* 0x000fe20000000000 */
[----:B------:R-:W-:Y:S01]  /*6a40*/  UMOV UR19, UR7 ;  /* 0x0000000700137c82 */ /* 0x000fe20008000000 */
[----:B------:R-:W-:Y:S01]  /*6a50*/  @UP0 USHF.R.U32.HI UR13, URZ, UR6, UR9 ;  /* 0x000000063f0d0299 */ /* 0x000fe20008011609 */
[----:B------:R-:W-:Y:S01]  /*6a60*/  R2UR UR6, R6 ;  /* 0x00000000060672ca */ /* 0x000fe200000e0000 */
[----:B------:R-:W-:Y:S01]  /*6a70*/  UIMAD UR9, UR11, UR10, UR7 ;  /* 0x0000000a0b0972a4 */ /* 0x000fe2000f8e0207 */
[----:B------:R-:W-:Y:S01]  /*6a80*/  R2UR UR10, R95 ;  /* 0x000000005f0a72ca */ /* 0x000fe200000e0000 */
[----:B------:R-:W-:-:S04]  /*6a90*/  UIADD3 UR8, -UR13, URZ, URZ ;  /* 0x0000003f0d087290 */ /* 0x000fc8000fffe13f */
[----:B------:R-:W-:Y:S02]  /*6aa0*/  UIMAD UR12, UR12, UR8, UR11 ;  /* 0x000000080c0c72a4 */ /* 0x000fe4000f8e020b */
[----:B------:R-:W-:Y:S02]  /*6ab0*/  UIADD3 UR8, UR17, 0x24000, URZ ;  /* 0x0002400011087890 */ /* 0x000fe4000fffe03f */
[----:B------:R-:W-:Y:S02]  /*6ac0*/  UIMAD UR11, UR9, UR24, UR26 ;  /* 0x00000018090b72a4 */ /* 0x000fe4000f8e021a */
[----:B------:R-:W-:Y:S01]  /*6ad0*/  UIMAD UR12, UR12, UR25, UR27 ;  /* 0x000000190c0c72a4 */ /* 0x000fe2000f8e021b */
[----:B------:R0:W-:Y:S01]  /*6ae0*/  UTMALDG.2D [UR4], [UR14], desc[UR20] ;  /* 0x000014040e0075b4 */ /* 0x0001e20008009000 */
[----:B------:R-:W-:Y:S01]  /*6af0*/  UMOV UR17, UR5 ;  /* 0x0000000500117c82 */ /* 0x000fe20008000000 */
[----:B------:R-:W-:Y:S01]  /*6b00*/  UMOV UR9, UR5 ;  /* 0x0000000500097c82 */ /* 0x000fe20008000000 */
[----:B------:R0:W-:Y:S05]  /*6b10*/  UTMALDG.2D [UR16], [UR14], desc[UR20] ;  /* 0x000014100e0075b4 */ /* 0x0001ea0008009000 */
[----:B------:R0:W-:Y:S02]  /*6b20*/  UTMALDG.4D.IM2COL [UR8], [UR28], UR22 ;  /* 0x000000081c0073b4 */ /* 0x0001e40008058016 */
[----:B0-----:R-:W-:Y:S05]  /*6b30*/  @P3 BRA `(.L_x_149) ;  /* 0xfffffff800d03947 */ /* 0x001fea000383ffff */
.L_x_145:
[----:B------:R-:W-:Y:S01]  /*6b40*/  ISETP.GE.U32.AND P2, PT, R7, 0x12, PT ;  /* 0x000000120700780c */ /* 0x000fe20003f46070 */
[----:B------:R-:W-:Y:S05]  /*6b50*/  WARPSYNC.ALL ;  /* 0x0000000000007948 */ /* 0x000fea0003800000 */
[----:B------:R-:W-:-:S07]  /*6b60*/  ELECT P1, URZ, PT ;  /* 0x00000000003f782f */ /* 0x000fce0003820000 */
[----:B------:R-:W-:-:S05]  /*6b70*/  @P2 IMAD.WIDE.U32 R2, R7, 0x38e38e39, RZ ;  /* 0x38e38e3907022825 */ /* 0x000fca00078e00ff */
[----:B------:R-:W-:-:S04]  /*6b80*/  @P2 SHF.R.U32.HI R2, RZ, 0x2, R3 ;  /* 0x00000002ff022819 */ /* 0x000fc80000011603 */
[----:B------:R-:W-:-:S04]  /*6b90*/  @P2 LOP3.LUT R2, R2, 0x1, RZ, 0xc0, !PT ;  /* 0x0000000102022812 */ /* 0x000fc800078ec0ff */
[----:B------:R-:W-:Y:S01]  /*6ba0*/  @P2 ISETP.NE.U32.AND P0, PT, R2, 0x1, PT ;  /* 0x000000010200280c */ /* 0x000fe20003f05070 */
[----:B------:R-:W-:-:S12]  /*6bb0*/  @!P1 EXIT ;  /* 0x000000000000994d */ /* 0x000fd80003800000 */
[----:B------:R-:W-:Y:S02]  /*6bc0*/  LOP3.LUT R0, R0, 0x2, RZ, 0xfc, !PT ;  /* 0x0000000200007812 */ /* 0x000fe400078efcff */
[----:B------:R-:W-:Y:S02]  /*6bd0*/  @P2 ISETP.NE.U32.AND.EX P0, PT, RZ, RZ, PT, P0 ;  /* 0x000000ffff00220c */ /* 0x000fe40003f05100 */
[----:B------:R-:W-:Y:S01]  /*6be0*/  ISETP.NE.AND P1, PT, R0, 0x3, PT ;  /* 0x000000030000780c */ /* 0x000fe20003f25270 */
[----:B------:R-:W-:Y:S01]  /*6bf0*/  IMAD.MOV.U32 R0, RZ, RZ, 0x1 ;  /* 0x00000001ff007424 */ /* 0x000fe200078e00ff */
[----:B------:R-:W-:-:S11]  /*6c00*/  @P2 SEL R0, RZ, 0x1, !P0 ;  /* 0x00000001ff002807 */ /* 0x000fd60004000000 */
[----:B------:R-:W-:Y:S05]  /*6c10*/  @!P1 BRA `(.L_x_150) ;  /* 0x0000000000049947 */ /* 0x000fea0003800000 */
[----:B------:R-:W-:Y:S01]  /*6c20*/  BPT.TRAP 0x1 ;  /* 0x000000040000795c */ /* 0x000fe20000300000 */
.L_x_150:
[----:B------:R-:W0:Y:S01]  /*6c30*/  S2R R5, SR_CgaCtaId ;  /* 0x0000000000057919 */ /* 0x000e220000008800 */
[----:B------:R-:W-:Y:S01]  /*6c40*/  IMAD.WIDE.U32 R2, R7, 0x38e38e39, RZ ;  /* 0x38e38e3907027825 */ /* 0x000fe200078e00ff */
[----:B------:R-:W-:-:S04]  /*6c50*/  MOV R4, 0x400 ;  /* 0x0000040000047802 */ /* 0x000fc80000000f00 */
[----:B------:R-:W-:-:S05]  /*6c60*/  SHF.R.U32.HI R2, RZ, 0x2, R3 ;  /* 0x00000002ff027819 */ /* 0x000fca0000011603 */
[----:B------:R-:W-:Y:S01]  /*6c70*/  IMAD R2, R2, -0x12, R7 ;  /* 0xffffffee02027824 */ /* 0x000fe200078e0207 */
[----:B0-----:R-:W-:Y:S02]  /*6c80*/  LEA R3, R5, R4, 0x18 ;  /* 0x0000000405037211 */ /* 0x001fe400078ec0ff */
[----:B------:R-:W-:-:S03]  /*6c90*/  SHF.L.U32 R5, R0, 0x1f, RZ ;  /* 0x0000001f00057819 */ /* 0x000fc600000006ff */
[----:B------:R-:W-:-:S04]  /*6ca0*/  VIADD R3, R3, 0x36090 ;  /* 0x0003609003037836 */ /* 0x000fc80000000000 */
[----:B------:R-:W-:-:S07]  /*6cb0*/  IMAD R4, R2, 0x8, R3 ;  /* 0x0000000802047824 */ /* 0x000fce00078e0203 */
.L_x_151:
[----:B0-----:R0:W1:Y:S02]  /*6cc0*/  SYNCS.PHASECHK.TRANS64.TRYWAIT P0, [R4+URZ], R5 ;  /* 0x00000005040075a7 */ /* 0x001064000800017f */
[----:B-1----:R-:W-:Y:S05]  /*6cd0*/  @!P0 NANOSLEEP.SYNCS 0x989680 ;  /* 0x009896800000895d */ /* 0x002fea0003900000 */
[----:B------:R-:W1:Y:S02]  /*6ce0*/  @!P0 SYNCS.PHASECHK.TRANS64 P0, [R4+URZ], R5 ;  /* 0x00000005040085a7 */ /* 0x000e64000800007f */
[----:B-1----:R-:W-:Y:S05]  /*6cf0*/  @!P0 BRA `(.L_x_151) ;  /* 0xfffffffc00f08947 */ /* 0x002fea000383ffff */
[----:B------:R-:W-:-:S05]  /*6d00*/  VIADD R2, R2, 0x1 ;  /* 0x0000000102027836 */ /* 0x000fca0000000000 */
[----:B------:R-:W-:-:S04]  /*6d10*/  ISETP.NE.AND P0, PT, R2, 0x12, PT ;  /* 0x000000120200780c */ /* 0x000fc80003f05270 */
[----:B0-----:R-:W-:Y:S02]  /*6d20*/  SEL R5, RZ, 0x1, P0 ;  /* 0x00000001ff057807 */ /* 0x001fe40000000000 */
[----:B------:R-:W-:Y:S02]  /*6d30*/  SEL R2, R2, RZ, P0 ;  /* 0x000000ff02027207 */ /* 0x000fe40000000000 */
[----:B------:R-:W-:-:S03]  /*6d40*/  LOP3.LUT R7, R0, R5, RZ, 0x3c, !PT ;  /* 0x0000000500077212 */ /* 0x000fc600078e3cff */
[----:B------:R-:W-:Y:S01]  /*6d50*/  IMAD R0, R2, 0x8, R3 ;  /* 0x0000000802007824 */ /* 0x000fe200078e0203 */
[----:B------:R-:W-:-:S07]  /*6d60*/  SHF.L.U32 R5, R7, 0x1f, RZ ;  /* 0x0000001f07057819 */ /* 0x000fce00000006ff */
.L_x_152:
        /* <DEDUP_REMOVED lines=11> */
.L_x_153:
        /* <DEDUP_REMOVED lines=11> */
.L_x_154:
        /* <DEDUP_REMOVED lines=11> */
.L_x_155:
        /* <DEDUP_REMOVED lines=11> */
.L_x_156:
        /* <DEDUP_REMOVED lines=11> */
.L_x_157:
        /* <DEDUP_REMOVED lines=11> */
.L_x_158:
        /* <DEDUP_REMOVED lines=11> */
.L_x_159:
        /* <DEDUP_REMOVED lines=11> */
.L_x_160:
        /* <DEDUP_REMOVED lines=11> */
.L_x_161:
        /* <DEDUP_REMOVED lines=11> */
.L_x_162:
        /* <DEDUP_REMOVED lines=11> */
.L_x_163:
        /* <DEDUP_REMOVED lines=11> */
.L_x_164:
        /* <DEDUP_REMOVED lines=11> */
.L_x_165:
        /* <DEDUP_REMOVED lines=11> */
.L_x_166:
        /* <DEDUP_REMOVED lines=11> */
.L_x_167:
        /* <DEDUP_REMOVED lines=11> */
.L_x_168:
[----:B0-----:R0:W1:Y:S02]  /*7870*/  SYNCS.PHASECHK.TRANS64.TRYWAIT P0, [R2+URZ], R3 ;  /* 0x00000003020075a7 */ /* 0x001064000800017f */
[----:B-1----:R-:W-:Y:S05]  /*7880*/  @!P0 NANOSLEEP.SYNCS 0x989680 ;  /* 0x009896800000895d */ /* 0x002fea0003900000 */
[----:B------:R-:W1:Y:S02]  /*7890*/  @!P0 SYNCS.PHASECHK.TRANS64 P0, [R2+URZ], R3 ;  /* 0x00000003020085a7 */ /* 0x000e64000800007f */
[----:B-1----:R-:W-:Y:S05]  /*78a0*/  @P0 EXIT ;  /* 0x000000000000094d */ /* 0x002fea0003800000 */
[----:B------:R-:W-:Y:S05]  /*78b0*/  BRA `(.L_x_168) ;  /* 0xfffffffc00ec7947 */ /* 0x000fea000383ffff */
.L_x_169:
[----:B------:R-:W-:-:S00]  /*78c0*/  BRA `(.L_x_169) ;  /* 0xfffffffc00fc7947 */ /* 0x000fc0000383ffff */
[----:B------:R-:W-:-:S00]  /*78d0*/  NOP ;  /* 0x0000000000007918 */ /* 0x000fc00000000000 */
        /* <DEDUP_REMOVED lines=10> */
.L_x_170:


//--------------------- .nv.shared._ZN7cutlass13device_kernelINS_4conv6kernel13ConvUniversalINS1_16ConvProblemShapeILNS1_8OperatorE2ELi2EEENS1_10collective14CollectiveConvINS1_46MainloopSm90TmaGmmaWarpSpecializedImplicitGemmILS5_2ELi18ELi2EN4cute5tupleIJNSA_1CILi1EEESD_SD_EEENS1_36KernelImplicitTmaWarpSpecializedSm90ELi1EEENSB_IJNSC_ILi128EEENSB_IJNSC_ILi64EEEEEENSB_IJNSC_ILi32EEEEEEEEENS_10bfloat16_tESN_NSA_8TiledMMAINSA_8MMA_AtomIJNSA_4SM904GMMA27MMA_64x64x16_F32BF16BF16_SSILNSR_5MajorE1ELST_1ELNSR_7ScaleInE1ELSU_1EEEEEENSA_6LayoutISE_NSB_IJNSC_ILi0EEESY_SY_EEEEENSB_IJNSA_10UnderscoreES11_S11_EEEEENS7_6detail26Sm90ImplicitGemmTileTraitsINSA_13SM90_TMA_LOADENSA_14ComposedLayoutINSA_7SwizzleILi3ELi4ELi3EEENSA_18smem_ptr_flag_bitsILi16EEENSX_INSB_IJNSB_IJSI_NSC_ILi2EEEEEENSB_IJNSC_ILi8EEENSC_ILi4EEEEEENSB_IJSD_NSC_ILi18EEEEEEEEENSB_IJNSB_IJSD_NSC_ILi2048EEEEEENSB_IJSI_NSC_ILi512EEEEEENSB_IJSY_NSC_ILi4096EEEEEEEEEEEEEvEENS15_INSA_20SM90_TMA_LOAD_IM2COLENS17_IS19_S1B_NSX_INSB_IJNSB_IJSI_SD_EEES1G_S1I_EEENSB_IJNSB_IJSD_SY_EEES1N_NSB_IJSY_S1K_EEEEEEEEEEvEEEENS_8epilogue10collective6detail29Sm90TmaWarpSpecializedAdapterINS25_15DefaultEpilogueISN_NSB_IJlNSB_IJSD_llEEESY_EEES2A_NS24_6thread17LinearCombinationISN_Li1EffLNS2B_9ScaleType4KindE0ELNS_15FloatRoundStyleE2ESN_EENS_4gemm15EpilogueDefaultEEEEEvvEEEEvNT_6ParamsE --------------------------
	.section	.nv.shared._ZN7cutlass13device_kernelINS_4conv6kernel13ConvUniversalINS1_16ConvProblemShapeILNS1_8OperatorE2ELi2EEENS1_10collective14CollectiveConvINS1_46MainloopSm90TmaGmmaWarpSpecializedImplicitGemmILS5_2ELi18ELi2EN4cute5tupleIJNSA_1CILi1EEESD_SD_EEENS1_36KernelImplicitTmaWarpSpecializedSm90ELi1EEENSB_IJNSC_ILi128EEENSB_IJNSC_ILi64EEEEEENSB_IJNSC_ILi32EEEEEEEEENS_10bfloat16_tESN_NSA_8TiledMMAINSA_8MMA_AtomIJNSA_4SM904GMMA27MMA_64x64x16_F32BF16BF16_SSILNSR_5MajorE1ELST_1ELNSR_7ScaleInE1ELSU_1EEEEEENSA_6LayoutISE_NSB_IJNSC_ILi0EEESY_SY_EEEEENSB_IJNSA_10UnderscoreES11_S11_EEEEENS7_6detail26Sm90ImplicitGemmTileTraitsINSA_13SM90_TMA_LOADENSA_14ComposedLayoutINSA_7SwizzleILi3ELi4ELi3EEENSA_18smem_ptr_flag_bitsILi16EEENSX_INSB_IJNSB_IJSI_NSC_ILi2EEEEEENSB_IJNSC_ILi8EEENSC_ILi4EEEEEENSB_IJSD_NSC_ILi18EEEEEEEEENSB_IJNSB_IJSD_NSC_ILi2048EEEEEENSB_IJSI_NSC_ILi512EEEEEENSB_IJSY_NSC_ILi4096EEEEEEEEEEEEEvEENS15_INSA_20SM90_TMA_LOAD_IM2COLENS17_IS19_S1B_NSX_INSB_IJNSB_IJSI_SD_EEES1G_S1I_EEENSB_IJNSB_IJSD_SY_EEES1N_NSB_IJSY_S1K_EEEEEEEEEEvEEEENS_8epilogue10collective6detail29Sm90TmaWarpSpecializedAdapterINS25_15DefaultEpilogueISN_NSB_IJlNSB_IJSD_llEEESY_EEES2A_NS24_6thread17LinearCombinationISN_Li1EffLNS2B_9ScaleType4KindE0ELNS_15FloatRoundStyleE2ESN_EENS_4gemm15EpilogueDefaultEEEEEvvEEEEvNT_6ParamsE,"aw",@nobits
	.sectionflags	@""
	.align	16
	.zero		1024


//--------------------- .nv.shared.reserved.0     --------------------------
	.section	.nv.shared.reserved.0,"aw",@nobits
	.weak		__nv_reservedSMEM_offset_0_alias
	.size		__nv_reservedSMEM_offset_0_alias, 0, 0
	.other		__nv_reservedSMEM_offset_0_alias,@"STO_CUDA_RESERVED_SHARED STV_DEFAULT"
__nv_reservedSMEM_offset_0_alias:
	.zero		0


//--------------------- .nv.global                --------------------------
	.section	.nv.global,"aw",@nobits
.nv.global:
	.type		_ZN39_INTERNAL_fe39285c_4_k_cu_caeeb321_26684cute1_E,@object
	.size		_ZN39_INTERNAL_fe39285c_4_k_cu_caeeb321_26684cute1_E,(_ZN39_INTERNAL_fe39285c_4_k_cu_caeeb321_26684cuda3std3__45__cpo6cbeginE - _ZN39_INTERNAL_fe39285c_4_k_cu_caeeb321_26684cute1_E)
_ZN39_INTERNAL_fe39285c_4_k_cu_caeeb321_26684cute1_E:
	.zero		1
	.type		_ZN39_INTERNAL_fe39285c_4_k_cu_caeeb321_26684cuda3std3__45__cpo6cbeginE,@object
	.size		_ZN39_INTERNAL_fe39285c_4_k_cu_caeeb321_26684cuda3std3__45__cpo6cbeginE,(_ZN39_INTERNAL_fe39285c_4_k_cu_caeeb321_26684cuda3std3__48in_placeE - _ZN39_INTERNAL_fe39285c_4_k_cu_caeeb321_26684cuda3std3__45__cpo6cbeginE)
_ZN39_INTERNAL_fe39285c_4_k_cu_caeeb321_26684cuda3std3__45__cpo6cbeginE:
	.zero		1
	.type		_ZN39_INTERNAL_fe39285c_4_k_cu_caeeb321_26684cuda3std3__48in_placeE,@object
	.size		_ZN39_INTERNAL_fe39285c_4_k_cu_caeeb321_26684cuda3std3__48in_placeE,(_ZN39_INTERNAL_fe39285c_4_k_cu_caeeb321_26684cuda3std6ranges3__45__cpo9iter_moveE - _ZN39_INTERNAL_fe39285c_4_k_cu_caeeb321_26684cuda3std3__48in_placeE)
_ZN39_INTERNAL_fe39285c_4_k_cu_caeeb321_26684cuda3std3__48in_placeE:
	.zero		1
	.type		_ZN39_INTERNAL_fe39285c_4_k_cu_caeeb321_26684cuda3std6ranges3__45__cpo9iter_moveE,@object
	.size		_ZN39_INTERNAL_fe39285c_4_k_cu_caeeb321_26684cuda3std6ranges3__45__cpo9iter_moveE,(_ZN39_INTERNAL_fe39285c_4_k_cu_caeeb321_26684cuda3std3__45__cpo5beginE - _ZN39_INTERNAL_fe39285c_4_k_cu_caeeb321_26684cuda3std6ranges3__45__cpo9iter_moveE)
_ZN39_INTERNAL_fe39285c_4_k_cu_caeeb321_26684cuda3std6ranges3__45__cpo9iter_moveE:
	.zero		1
	.type		_ZN39_INTERNAL_fe39285c_4_k_cu_caeeb321_26684cuda3std3__45__cpo5beginE,@object
	.size		_ZN39_INTERNAL_fe39285c_4_k_cu_caeeb321_26684cuda3std3__45__cpo5beginE,(_ZN39_INTERNAL_fe39285c_4_k_cu_caeeb321_26684cuda3std3__441_GLOBAL__N__fe39285c_4_k_cu_caeeb321_26686ignoreE - _ZN39_INTERNAL_fe39285c_4_k_cu_caeeb321_26684cuda3std3__45__cpo5beginE)
_ZN39_INTERNAL_fe39285c_4_k_cu_caeeb321_26684cuda3std3__45__cpo5beginE:
	.zero		1
	.type		_ZN39_INTERNAL_fe39285c_4_k_cu_caeeb321_26684cuda3std3__441_GLOBAL__N__fe39285c_4_k_cu_caeeb321_26686ignoreE,@object
	.size		_ZN39_INTERNAL_fe39285c_4_k_cu_caeeb321_26684cuda3std3__441_GLOBAL__N__fe39285c_4_k_cu_caeeb321_26686ignoreE,(_ZN39_INTERNAL_fe39285c_4_k_cu_caeeb321_26684cute7productE - _ZN39_INTERNAL_fe39285c_4_k_cu_caeeb321_26684cuda3std3__441_GLOBAL__N__fe39285c_4_k_cu_caeeb321_26686ignoreE)
_ZN39_INTERNAL_fe39285c_4_k_cu_caeeb321_26684cuda3std3__441_GLOBAL__N__fe39285c_4_k_cu_caeeb321_26686ignoreE:
	.zero		1
	.type		_ZN39_INTERNAL_fe39285c_4_k_cu_caeeb321_26684cute7productE,@object
	.size		_ZN39_INTERNAL_fe39285c_4_k_cu_caeeb321_26684cute7productE,(_ZN39_INTERNAL_fe39285c_4_k_cu_caeeb321_26684cuda3std3__45__cpo3endE - _ZN39_INTERNAL_fe39285c_4_k_cu_caeeb321_26684cute7productE)
_ZN39_INTERNAL_fe39285c_4_k_cu_caeeb321_26684cute7productE:
	.zero		1
	.type		_ZN39_INTERNAL_fe39285c_4_k_cu_caeeb321_26684cuda3std3__45__cpo3endE,@object
	.size		_ZN39_INTERNAL_fe39285c_4_k_cu_caeeb321_26684cuda3std3__45__cpo3endE,(_ZN39_INTERNAL_fe39285c_4_k_cu_caeeb321_26684cuda3std3__419piecewise_constructE - _ZN39_INTERNAL_fe39285c_4_k_cu_caeeb321_26684cuda3std3__45__cpo3endE)
_ZN39_INTERNAL_fe39285c_4_k_cu_caeeb321_26684cuda3std3__45__cpo3endE:
	.zero		1
	.type		_ZN39_INTERNAL_fe39285c_4_k_cu_caeeb321_26684cuda3std3__419piecewise_constructE,@object
	.size		_ZN39_INTERNAL_fe39285c_4_k_cu_caeeb321_26684cuda3std3__419piecewise_constructE,(_ZN39_INTERNAL_fe39285c_4_k_cu_caeeb321_26684cuda3std3__45__cpo4cendE - _ZN39_INTERNAL_fe39285c_4_k_cu_caeeb321_26684cuda3std3__419piecewise_constructE)
_ZN39_INTERNAL_fe39285c_4_k_cu_caeeb321_26684cuda3std3__419piecewise_constructE:
	.zero		1
	.type		_ZN39_INTERNAL_fe39285c_4_k_cu_caeeb321_26684cuda3std3__45__cpo4cendE,@object
	.size		_ZN39_INTERNAL_fe39285c_4_k_cu_caeeb321_26684cuda3std3__45__cpo4cendE,(_ZN39_INTERNAL_fe39285c_4_k_cu_caeeb321_26684cuda3std6ranges3__45__cpo4swapE - _ZN39_INTERNAL_fe39285c_4_k_cu_caeeb321_26684cuda3std3__45__cpo4cendE)
_ZN39_INTERNAL_fe39285c_4_k_cu_caeeb321_26684cuda3std3__45__cpo4cendE:
	.zero		1
	.type		_ZN39_INTERNAL_fe39285c_4_k_cu_caeeb321_26684cuda3std6ranges3__45__cpo4swapE,@object
	.size		_ZN39_INTERNAL_fe39285c_4_k_cu_caeeb321_26684cuda3std6ranges3__45__cpo4swapE,(.L_7 - _ZN39_INTERNAL_fe39285c_4_k_cu_caeeb321_26684cuda3std6ranges3__45__cpo4swapE)
_ZN39_INTERNAL_fe39285c_4_k_cu_caeeb321_26684cuda3std6ranges3__45__cpo4swapE:
	.zero		1
.L_7:


//--------------------- .nv.constant0._ZN7cutlass13device_kernelINS_4conv6kernel13ConvUniversalINS1_16ConvProblemShapeILNS1_8OperatorE2ELi2EEENS1_10collective14CollectiveConvINS1_46MainloopSm90TmaGmmaWarpSpecializedImplicitGemmILS5_2ELi18ELi2EN4cute5tupleIJNSA_1CILi1EEESD_SD_EEENS1_36KernelImplicitTmaWarpSpecializedSm90ELi1EEENSB_IJNSC_ILi128EEENSB_IJNSC_ILi64EEEEEENSB_IJNSC_ILi32EEEEEEEEENS_10bfloat16_tESN_NSA_8TiledMMAINSA_8MMA_AtomIJNSA_4SM904GMMA27MMA_64x64x16_F32BF16BF16_SSILNSR_5MajorE1ELST_1ELNSR_7ScaleInE1ELSU_1EEEEEENSA_6LayoutISE_NSB_IJNSC_ILi0EEESY_SY_EEEEENSB_IJNSA_10UnderscoreES11_S11_EEEEENS7_6detail26Sm90ImplicitGemmTileTraitsINSA_13SM90_TMA_LOADENSA_14ComposedLayoutINSA_7SwizzleILi3ELi4ELi3EEENSA_18smem_ptr_flag_bitsILi16EEENSX_INSB_IJNSB_IJSI_NSC_ILi2EEEEEENSB_IJNSC_ILi8EEENSC_ILi4EEEEEENSB_IJSD_NSC_ILi18EEEEEEEEENSB_IJNSB_IJSD_NSC_ILi2048EEEEEENSB_IJSI_NSC_ILi512EEEEEENSB_IJSY_NSC_ILi4096EEEEEEEEEEEEEvEENS15_INSA_20SM90_TMA_LOAD_IM2COLENS17_IS19_S1B_NSX_INSB_IJNSB_IJSI_SD_EEES1G_S1I_EEENSB_IJNSB_IJSD_SY_EEES1N_NSB_IJSY_S1K_EEEEEEEEEEvEEEENS_8epilogue10collective6detail29Sm90TmaWarpSpecializedAdapterINS25_15DefaultEpilogueISN_NSB_IJlNSB_IJSD_llEEESY_EEES2A_NS24_6thread17LinearCombinationISN_Li1EffLNS2B_9ScaleType4KindE0ELNS_15FloatRoundStyleE2ESN_EENS_4gemm15EpilogueDefaultEEEEEvvEEEEvNT_6ParamsE --------------------------
	.section	.nv.constant0._ZN7cutlass13device_kernelINS_4conv6kernel13ConvUniversalINS1_16ConvProblemShapeILNS1_8OperatorE2ELi2EEENS1_10collective14CollectiveConvINS1_46MainloopSm90TmaGmmaWarpSpecializedImplicitGemmILS5_2ELi18ELi2EN4cute5tupleIJNSA_1CILi1EEESD_SD_EEENS1_36KernelImplicitTmaWarpSpecializedSm90ELi1EEENSB_IJNSC_ILi128EEENSB_IJNSC_ILi64EEEEEENSB_IJNSC_ILi32EEEEEEEEENS_10bfloat16_tESN_NSA_8TiledMMAINSA_8MMA_AtomIJNSA_4SM904GMMA27MMA_64x64x16_F32BF16BF16_SSILNSR_5MajorE1ELST_1ELNSR_7ScaleInE1ELSU_1EEEEEENSA_6LayoutISE_NSB_IJNSC_ILi0EEESY_SY_EEEEENSB_IJNSA_10UnderscoreES11_S11_EEEEENS7_6detail26Sm90ImplicitGemmTileTraitsINSA_13SM90_TMA_LOADENSA_14ComposedLayoutINSA_7SwizzleILi3ELi4ELi3EEENSA_18smem_ptr_flag_bitsILi16EEENSX_INSB_IJNSB_IJSI_NSC_ILi2EEEEEENSB_IJNSC_ILi8EEENSC_ILi4EEEEEENSB_IJSD_NSC_ILi18EEEEEEEEENSB_IJNSB_IJSD_NSC_ILi2048EEEEEENSB_IJSI_NSC_ILi512EEEEEENSB_IJSY_NSC_ILi4096EEEEEEEEEEEEEvEENS15_INSA_20SM90_TMA_LOAD_IM2COLENS17_IS19_S1B_NSX_INSB_IJNSB_IJSI_SD_EEES1G_S1I_EEENSB_IJNSB_IJSD_SY_EEES1N_NSB_IJSY_S1K_EEEEEEEEEEvEEEENS_8epilogue10collective6detail29Sm90TmaWarpSpecializedAdapterINS25_15DefaultEpilogueISN_NSB_IJlNSB_IJSD_llEEESY_EEES2A_NS24_6thread17LinearCombinationISN_Li1EffLNS2B_9ScaleType4KindE0ELNS_15FloatRoundStyleE2ESN_EENS_4gemm15EpilogueDefaultEEEEEvvEEEEvNT_6ParamsE,"a",@progbits
	.sectionflags	@""
	.align	4
.nv.constant0._ZN7cutlass13device_kernelINS_4conv6kernel13ConvUniversalINS1_16ConvProblemShapeILNS1_8OperatorE2ELi2EEENS1_10collective14CollectiveConvINS1_46MainloopSm90TmaGmmaWarpSpecializedImplicitGemmILS5_2ELi18ELi2EN4cute5tupleIJNSA_1CILi1EEESD_SD_EEENS1_36KernelImplicitTmaWarpSpecializedSm90ELi1EEENSB_IJNSC_ILi128EEENSB_IJNSC_ILi64EEEEEENSB_IJNSC_ILi32EEEEEEEEENS_10bfloat16_tESN_NSA_8TiledMMAINSA_8MMA_AtomIJNSA_4SM904GMMA27MMA_64x64x16_F32BF16BF16_SSILNSR_5MajorE1ELST_1ELNSR_7ScaleInE1ELSU_1EEEEEENSA_6LayoutISE_NSB_IJNSC_ILi0EEESY_SY_EEEEENSB_IJNSA_10UnderscoreES11_S11_EEEEENS7_6detail26Sm90ImplicitGemmTileTraitsINSA_13SM90_TMA_LOADENSA_14ComposedLayoutINSA_7SwizzleILi3ELi4ELi3EEENSA_18smem_ptr_flag_bitsILi16EEENSX_INSB_IJNSB_IJSI_NSC_ILi2EEEEEENSB_IJNSC_ILi8EEENSC_ILi4EEEEEENSB_IJSD_NSC_ILi18EEEEEEEEENSB_IJNSB_IJSD_NSC_ILi2048EEEEEENSB_IJSI_NSC_ILi512EEEEEENSB_IJSY_NSC_ILi4096EEEEEEEEEEEEEvEENS15_INSA_20SM90_TMA_LOAD_IM2COLENS17_IS19_S1B_NSX_INSB_IJNSB_IJSI_SD_EEES1G_S1I_EEENSB_IJNSB_IJSD_SY_EEES1N_NSB_IJSY_S1K_EEEEEEEEEEvEEEENS_8epilogue10collective6detail29Sm90TmaWarpSpecializedAdapterINS25_15DefaultEpilogueISN_NSB_IJlNSB_IJSD_llEEESY_EEES2A_NS24_6thread17LinearCombinationISN_Li1EffLNS2B_9ScaleType4KindE0ELNS_15FloatRoundStyleE2ESN_EENS_4gemm15EpilogueDefaultEEEEEvvEEEEvNT_6ParamsE:
	.zero		1536


//--------------------- SYMBOLS --------------------------

	.type		.nv.reservedSmem.offset0,@object
	.size		.nv.reservedSmem.offset0,0x4
